// auto-generated by cutlass_sweep.conv — config: {"arch": "sm_90", "cluster_m": 2, "cluster_n": 1, "conv_kind": "fprop", "dtype": "tf32", "ndim": 2, "tile_k": 64, "tile_m": 256, "tile_n": 64}
#include "cutlass/cutlass.h"
#include "cute/tensor.hpp"
#include "cutlass/kernel_hardware_info.hpp"
#include "cutlass/conv/convolution.h"
#include "cutlass/conv/dispatch_policy.hpp"
#include "cutlass/conv/collective/collective_builder.hpp"
#include "cutlass/conv/kernel/conv_universal.hpp"
#include "cutlass/conv/device/conv_universal_adapter.hpp"
#include "cutlass/epilogue/collective/collective_builder.hpp"

using namespace cute;
using Elem = cutlass::tfloat32_t;
using Acc  = float;
using LayoutAB = cutlass::layout::TensorNHWC;
using LayoutC  = cutlass::layout::TensorNHWC;
constexpr auto ConvOp = cutlass::conv::Operator::kFprop;
using TileShape    = Shape<_256, _64, Shape<_64>>;
using ClusterShape = Shape<_2, _1, _1>;

using CollectiveEpilogue = typename cutlass::epilogue::collective::CollectiveBuilder<
    cutlass::arch::Sm90, cutlass::arch::OpClassTensorOp,
    TileShape, ClusterShape,
    cutlass::epilogue::collective::EpilogueTileAuto,
    Acc, Acc,
    Elem, LayoutC, 128 / cutlass::sizeof_bits<Elem>::value,
    Elem, LayoutC, 128 / cutlass::sizeof_bits<Elem>::value,
    cutlass::epilogue::collective::EpilogueScheduleAuto
  >::CollectiveOp;

using CollectiveMainloop = typename cutlass::conv::collective::CollectiveBuilder<
    cutlass::arch::Sm90, cutlass::arch::OpClassTensorOp, ConvOp,
    Elem, LayoutAB, 128 / cutlass::sizeof_bits<Elem>::value,
    Elem, LayoutAB, 128 / cutlass::sizeof_bits<Elem>::value,
    Acc,
    TileShape, ClusterShape,
    cutlass::conv::collective::StageCountAutoCarveout<
        static_cast<int>(sizeof(typename CollectiveEpilogue::SharedStorage))>,
    cutlass::conv::collective::KernelScheduleAuto
  >::CollectiveOp;

using ProblemShape = cutlass::conv::ConvProblemShape<
    ConvOp, CollectiveMainloop::DispatchPolicy::NumSpatialDimensions>;
using ConvKernel = cutlass::conv::kernel::ConvUniversal<
    ProblemShape, CollectiveMainloop, CollectiveEpilogue>;
using Conv = cutlass::conv::device::ConvUniversalAdapter<ConvKernel>;

auto* _anchor = &cutlass::device_kernel<ConvKernel>;


// ===== COMPILED SASS (sm_90a) =====

	.target	sm_90a

	.elftype	@"ET_EXEC"


//--------------------- .note.nv.tkinfo           --------------------------
	.section	.note.nv.tkinfo,"",@"SHT_NOTE"
	.sectionflags	@"SHF_NOTE_NV_TKINFO"
	.tkinfo
        /*0018*/ 	.word	0x00000002
        /*0030*/ 	.string	""
        /*0030*/ 	.string	"ptxas"
        /*0030*/ 	.string	"Cuda compilation tools, release 13.0, V13.0.88"
        /*0030*/ 	.string	"Build cuda_13.0.r13.0/compiler.36424714_0"
        /*0030*/ 	.string	"-arch sm_90a -m 64 "



//--------------------- .note.nv.cuinfo           --------------------------
	.section	.note.nv.cuinfo,"",@"SHT_NOTE"
	.sectionflags	@"SHF_NOTE_NV_CUINFO"
        /*0018*/ 	.short	0x0002
        /*001a*/ 	.short	0x005a
        /*001c*/ 	.short	0x0082
	.zero		2


//--------------------- .nv.info                  --------------------------
	.section	.nv.info,"",@"SHT_CUDA_INFO"
	.align	4


	//----- nvinfo : EIATTR_REGCOUNT
	.align		4
        /*0000*/ 	.byte	0x04, 0x2f
        /*0002*/ 	.short	(.L_12 - .L_11)
	.align		4
.L_11:
        /*0004*/ 	.word	index@(_ZN7cutlass13device_kernelINS_4conv6kernel13ConvUniversalINS1_16ConvProblemShapeILNS1_8OperatorE0ELi2EEENS1_10collective14CollectiveConvINS1_46MainloopSm90TmaGmmaWarpSpecializedImplicitGemmILS5_0ELi2ELi2EN4cute5tupleIJNSA_1CILi2EEENSC_ILi1EEESE_EEENS1_36KernelImplicitTmaWarpSpecializedSm90ELi1EEENSB_IJNSC_ILi256EEENSC_ILi64EEENSB_IJSJ_EEEEEENS_10tfloat32_tESM_NSA_8TiledMMAINSA_8MMA_AtomIJNSA_4SM904GMMA29MMA_64x64x8_F32TF32TF32_SS_TNILNSQ_7ScaleInE1ELSS_1EEEEEENSA_6LayoutINSB_IJSE_SE_SE_EEENSB_IJNSC_ILi0EEESX_SX_EEEEENSB_IJNSA_10UnderscoreES10_S10_EEEEENS7_6detail26Sm90ImplicitGemmTileTraitsINSA_20SM90_TMA_LOAD_IM2COLENSA_14ComposedLayoutINSA_7SwizzleILi3ELi4ELi3EEENSA_18smem_ptr_flag_bitsILi32EEENSV_INSB_IJNSB_IJNSC_ILi8EEENSC_ILi32EEEEEENSB_IJS1C_SD_EEENSB_IJSE_SD_EEEEEENSB_IJNSB_IJS1C_NSC_ILi512EEEEEENSB_IJSE_SI_EEENSB_IJSX_NSC_ILi16384EEEEEEEEEEEEEvEENS14_INSA_23SM90_TMA_LOAD_MULTICASTENS16_IS18_S1A_NSV_INSB_IJNSB_IJS1B_S1B_EEES1E_S1F_EEENSB_IJS1I_S1J_NSB_IJSX_NSC_ILi4096EEEEEEEEEEEEEvEEEENS_8epilogue10collective6detail29Sm90TmaWarpSpecializedAdapterINS21_15DefaultEpilogueISM_NSB_IJNSB_IJlllEEESE_SX_EEES26_NS20_6thread17LinearCombinationISM_Li1EffLNS27_9ScaleType4KindE0ELNS_15FloatRoundStyleE2ESM_EENS_4gemm15EpilogueDefaultEEEEEvvEEEEvNT_6ParamsE)
        /*0008*/ 	.word	0x0000009a


	//----- nvinfo : EIATTR_FRAME_SIZE
	.align		4
.L_12:
        /*000c*/ 	.byte	0x04, 0x11
        /*000e*/ 	.short	(.L_14 - .L_13)
	.align		4
.L_13:
        /*0010*/ 	.word	index@(_ZN7cutlass13device_kernelINS_4conv6kernel13ConvUniversalINS1_16ConvProblemShapeILNS1_8OperatorE0ELi2EEENS1_10collective14CollectiveConvINS1_46MainloopSm90TmaGmmaWarpSpecializedImplicitGemmILS5_0ELi2ELi2EN4cute5tupleIJNSA_1CILi2EEENSC_ILi1EEESE_EEENS1_36KernelImplicitTmaWarpSpecializedSm90ELi1EEENSB_IJNSC_ILi256EEENSC_ILi64EEENSB_IJSJ_EEEEEENS_10tfloat32_tESM_NSA_8TiledMMAINSA_8MMA_AtomIJNSA_4SM904GMMA29MMA_64x64x8_F32TF32TF32_SS_TNILNSQ_7ScaleInE1ELSS_1EEEEEENSA_6LayoutINSB_IJSE_SE_SE_EEENSB_IJNSC_ILi0EEESX_SX_EEEEENSB_IJNSA_10UnderscoreES10_S10_EEEEENS7_6detail26Sm90ImplicitGemmTileTraitsINSA_20SM90_TMA_LOAD_IM2COLENSA_14ComposedLayoutINSA_7SwizzleILi3ELi4ELi3EEENSA_18smem_ptr_flag_bitsILi32EEENSV_INSB_IJNSB_IJNSC_ILi8EEENSC_ILi32EEEEEENSB_IJS1C_SD_EEENSB_IJSE_SD_EEEEEENSB_IJNSB_IJS1C_NSC_ILi512EEEEEENSB_IJSE_SI_EEENSB_IJSX_NSC_ILi16384EEEEEEEEEEEEEvEENS14_INSA_23SM90_TMA_LOAD_MULTICASTENS16_IS18_S1A_NSV_INSB_IJNSB_IJS1B_S1B_EEES1E_S1F_EEENSB_IJS1I_S1J_NSB_IJSX_NSC_ILi4096EEEEEEEEEEEEEvEEEENS_8epilogue10collective6detail29Sm90TmaWarpSpecializedAdapterINS21_15DefaultEpilogueISM_NSB_IJNSB_IJlllEEESE_SX_EEES26_NS20_6thread17LinearCombinationISM_Li1EffLNS27_9ScaleType4KindE0ELNS_15FloatRoundStyleE2ESM_EENS_4gemm15EpilogueDefaultEEEEEvvEEEEvNT_6ParamsE)
        /*0014*/ 	.word	0x00000000


	//----- nvinfo : EIATTR_MIN_STACK_SIZE
	.align		4
.L_14:
        /*0018*/ 	.byte	0x04, 0x12
        /*001a*/ 	.short	(.L_16 - .L_15)
	.align		4
.L_15:
        /*001c*/ 	.word	index@(_ZN7cutlass13device_kernelINS_4conv6kernel13ConvUniversalINS1_16ConvProblemShapeILNS1_8OperatorE0ELi2EEENS1_10collective14CollectiveConvINS1_46MainloopSm90TmaGmmaWarpSpecializedImplicitGemmILS5_0ELi2ELi2EN4cute5tupleIJNSA_1CILi2EEENSC_ILi1EEESE_EEENS1_36KernelImplicitTmaWarpSpecializedSm90ELi1EEENSB_IJNSC_ILi256EEENSC_ILi64EEENSB_IJSJ_EEEEEENS_10tfloat32_tESM_NSA_8TiledMMAINSA_8MMA_AtomIJNSA_4SM904GMMA29MMA_64x64x8_F32TF32TF32_SS_TNILNSQ_7ScaleInE1ELSS_1EEEEEENSA_6LayoutINSB_IJSE_SE_SE_EEENSB_IJNSC_ILi0EEESX_SX_EEEEENSB_IJNSA_10UnderscoreES10_S10_EEEEENS7_6detail26Sm90ImplicitGemmTileTraitsINSA_20SM90_TMA_LOAD_IM2COLENSA_14ComposedLayoutINSA_7SwizzleILi3ELi4ELi3EEENSA_18smem_ptr_flag_bitsILi32EEENSV_INSB_IJNSB_IJNSC_ILi8EEENSC_ILi32EEEEEENSB_IJS1C_SD_EEENSB_IJSE_SD_EEEEEENSB_IJNSB_IJS1C_NSC_ILi512EEEEEENSB_IJSE_SI_EEENSB_IJSX_NSC_ILi16384EEEEEEEEEEEEEvEENS14_INSA_23SM90_TMA_LOAD_MULTICASTENS16_IS18_S1A_NSV_INSB_IJNSB_IJS1B_S1B_EEES1E_S1F_EEENSB_IJS1I_S1J_NSB_IJSX_NSC_ILi4096EEEEEEEEEEEEEvEEEENS_8epilogue10collective6detail29Sm90TmaWarpSpecializedAdapterINS21_15DefaultEpilogueISM_NSB_IJNSB_IJlllEEESE_SX_EEES26_NS20_6thread17LinearCombinationISM_Li1EffLNS27_9ScaleType4KindE0ELNS_15FloatRoundStyleE2ESM_EENS_4gemm15EpilogueDefaultEEEEEvvEEEEvNT_6ParamsE)
        /*0020*/ 	.word	0x00000000
.L_16:


//--------------------- .nv.compat                --------------------------
	.section	.nv.compat,"",@"SHT_CUDA_COMPAT_INFO"
	.align	4
        /*0000*/ 	.byte	0x02, 0x09, 0x01, 0x00, 0x02, 0x02, 0x04, 0x00, 0x02, 0x05, 0x05, 0x00, 0x03, 0x07, 0x01, 0x01
        /*0010*/ 	.byte	0x02, 0x03, 0x01, 0x00, 0x02, 0x06, 0x01, 0x00, 0x04, 0x0b, 0x08, 0x00, 0x00, 0x00, 0x00, 0x00
        /*0020*/ 	.byte	0x00, 0x00, 0x00, 0x00


//--------------------- .nv.info._ZN7cutlass13device_kernelINS_4conv6kernel13ConvUniversalINS1_16ConvProblemShapeILNS1_8OperatorE0ELi2EEENS1_10collective14CollectiveConvINS1_46MainloopSm90TmaGmmaWarpSpecializedImplicitGemmILS5_0ELi2ELi2EN4cute5tupleIJNSA_1CILi2EEENSC_ILi1EEESE_EEENS1_36KernelImplicitTmaWarpSpecializedSm90ELi1EEENSB_IJNSC_ILi256EEENSC_ILi64EEENSB_IJSJ_EEEEEENS_10tfloat32_tESM_NSA_8TiledMMAINSA_8MMA_AtomIJNSA_4SM904GMMA29MMA_64x64x8_F32TF32TF32_SS_TNILNSQ_7ScaleInE1ELSS_1EEEEEENSA_6LayoutINSB_IJSE_SE_SE_EEENSB_IJNSC_ILi0EEESX_SX_EEEEENSB_IJNSA_10UnderscoreES10_S10_EEEEENS7_6detail26Sm90ImplicitGemmTileTraitsINSA_20SM90_TMA_LOAD_IM2COLENSA_14ComposedLayoutINSA_7SwizzleILi3ELi4ELi3EEENSA_18smem_ptr_flag_bitsILi32EEENSV_INSB_IJNSB_IJNSC_ILi8EEENSC_ILi32EEEEEENSB_IJS1C_SD_EEENSB_IJSE_SD_EEEEEENSB_IJNSB_IJS1C_NSC_ILi512EEEEEENSB_IJSE_SI_EEENSB_IJSX_NSC_ILi16384EEEEEEEEEEEEEvEENS14_INSA_23SM90_TMA_LOAD_MULTICASTENS16_IS18_S1A_NSV_INSB_IJNSB_IJS1B_S1B_EEES1E_S1F_EEENSB_IJS1I_S1J_NSB_IJSX_NSC_ILi4096EEEEEEEEEEEEEvEEEENS_8epilogue10collective6detail29Sm90TmaWarpSpecializedAdapterINS21_15DefaultEpilogueISM_NSB_IJNSB_IJlllEEESE_SX_EEES26_NS20_6thread17LinearCombinationISM_Li1EffLNS27_9ScaleType4KindE0ELNS_15FloatRoundStyleE2ESM_EENS_4gemm15EpilogueDefaultEEEEEvvEEEEvNT_6ParamsE --------------------------
	.section	.nv.info._ZN7cutlass13device_kernelINS_4conv6kernel13ConvUniversalINS1_16ConvProblemShapeILNS1_8OperatorE0ELi2EEENS1_10collective14CollectiveConvINS1_46MainloopSm90TmaGmmaWarpSpecializedImplicitGemmILS5_0ELi2ELi2EN4cute5tupleIJNSA_1CILi2EEENSC_ILi1EEESE_EEENS1_36KernelImplicitTmaWarpSpecializedSm90ELi1EEENSB_IJNSC_ILi256EEENSC_ILi64EEENSB_IJSJ_EEEEEENS_10tfloat32_tESM_NSA_8TiledMMAINSA_8MMA_AtomIJNSA_4SM904GMMA29MMA_64x64x8_F32TF32TF32_SS_TNILNSQ_7ScaleInE1ELSS_1EEEEEENSA_6LayoutINSB_IJSE_SE_SE_EEENSB_IJNSC_ILi0EEESX_SX_EEEEENSB_IJNSA_10UnderscoreES10_S10_EEEEENS7_6detail26Sm90ImplicitGemmTileTraitsINSA_20SM90_TMA_LOAD_IM2COLENSA_14ComposedLayoutINSA_7SwizzleILi3ELi4ELi3EEENSA_18smem_ptr_flag_bitsILi32EEENSV_INSB_IJNSB_IJNSC_ILi8EEENSC_ILi32EEEEEENSB_IJS1C_SD_EEENSB_IJSE_SD_EEEEEENSB_IJNSB_IJS1C_NSC_ILi512EEEEEENSB_IJSE_SI_EEENSB_IJSX_NSC_ILi16384EEEEEEEEEEEEEvEENS14_INSA_23SM90_TMA_LOAD_MULTICASTENS16_IS18_S1A_NSV_INSB_IJNSB_IJS1B_S1B_EEES1E_S1F_EEENSB_IJS1I_S1J_NSB_IJSX_NSC_ILi4096EEEEEEEEEEEEEvEEEENS_8epilogue10collective6detail29Sm90TmaWarpSpecializedAdapterINS21_15DefaultEpilogueISM_NSB_IJNSB_IJlllEEESE_SX_EEES26_NS20_6thread17LinearCombinationISM_Li1EffLNS27_9ScaleType4KindE0ELNS_15FloatRoundStyleE2ESM_EENS_4gemm15EpilogueDefaultEEEEEvvEEEEvNT_6ParamsE,"",@"SHT_CUDA_INFO"
	.sectionflags	@""
	.align	4


	//----- nvinfo : EIATTR_CUDA_API_VERSION
	.align		4
        /*0000*/ 	.byte	0x04, 0x37
        /*0002*/ 	.short	(.L_18 - .L_17)
.L_17:
        /*0004*/ 	.word	0x00000082


	//----- nvinfo : EIATTR_KPARAM_INFO
	.align		4
.L_18:
        /*0008*/ 	.byte	0x04, 0x17
        /*000a*/ 	.short	(.L_20 - .L_19)
.L_19:
        /*000c*/ 	.word	0x00000000
        /*0010*/ 	.short	0x0000
        /*0012*/ 	.short	0x0070
        /*0014*/ 	.byte	0x00, 0xf0, 0x01, 0x0e


	//----- nvinfo : EIATTR_SPARSE_MMA_MASK
	.align		4
.L_20:
        /*0018*/ 	.byte	0x03, 0x50
        /*001a*/ 	.short	0x0000


	//----- nvinfo : EIATTR_MAXREG_COUNT
	.align		4
        /*001c*/ 	.byte	0x03, 0x1b
        /*001e*/ 	.short	0x00ff


	//----- nvinfo : EIATTR_NUM_BARRIERS
	.align		4
        /*0020*/ 	.byte	0x02, 0x4c
        /*0022*/ 	.byte	0x01
	.zero		1


	//----- nvinfo : EIATTR_MERCURY_ISA_VERSION
	.align		4
        /*0024*/ 	.byte	0x03, 0x5f
        /*0026*/ 	.short	0x0101


	//----- nvinfo : EIATTR_COOP_GROUP_MASK_REGIDS
	.align		4
        /*0028*/ 	.byte	0x04, 0x29
        /*002a*/ 	.short	(.L_22 - .L_21)


	//   ....[0]....
.L_21:
        /*002c*/ 	.word	0xffffffff


	//   ....[1]....
        /*0030*/ 	.word	0xffffffff


	//   ....[2]....
        /*0034*/ 	.word	0xffffffff


	//   ....[3]....
        /*0038*/ 	.word	0xffffffff


	//----- nvinfo : EIATTR_COOP_GROUP_INSTR_OFFSETS
	.align		4
.L_22:
        /*003c*/ 	.byte	0x04, 0x28
        /*003e*/ 	.short	(.L_24 - .L_23)


	//   ....[0]....
.L_23:
        /*0040*/ 	.word	0x00000070


	//   ....[1]....
        /*0044*/ 	.word	0x00000080


	//   ....[2]....
        /*0048*/ 	.word	0x00000140


	//   ....[3]....
        /*004c*/ 	.word	0x00000660


	//----- nvinfo : EIATTR_MBARRIER_INSTR_OFFSETS
	.align		4
.L_24:
        /*0050*/ 	.byte	0x04, 0x39
        /*0052*/ 	.short	(.L_26 - .L_25)


	//   ....[0]....
.L_25:
        /*0054*/ 	.word	0x000002f0
        /*0058*/ 	.word	0x000000ff
        /*005c*/ 	.word	0x00028000
        /*0060*/ 	.short	0x0100
        /*0062*/ 	.byte	0x08
	.zero		1


	//   ....[1]....
        /*0064*/ 	.word	0x00000300
        /*0068*/ 	.word	0x000000ff
        /*006c*/ 	.word	0x00028010
        /*0070*/ 	.short	0x0100
        /*0072*/ 	.byte	0x08
	.zero		1


	//   ....[2]....
        /*0074*/ 	.word	0x00000310
        /*0078*/ 	.word	0x000000ff
        /*007c*/ 	.word	0x00028008
        /*0080*/ 	.short	0x0100
        /*0082*/ 	.byte	0x08
	.zero		1


	//   ....[3]....
        /*0084*/ 	.word	0x00000320
        /*0088*/ 	.word	0x000000ff
        /*008c*/ 	.word	0x00028018
        /*0090*/ 	.short	0x0100
        /*0092*/ 	.byte	0x08
	.zero		1


	//   ....[4]....
        /*0094*/ 	.word	0x00000ec0
        /*0098*/ 	.word	0x00000006
        /*009c*/ 	.word	0x00028000
        /*00a0*/ 	.short	0x010a
        /*00a2*/ 	.byte	0x3f
	.zero		1


	//   ....[5]....
        /*00a4*/ 	.word	0x000019a0
        /*00a8*/ 	.word	0x00000008
        /*00ac*/ 	.word	0x00028000
        /*00b0*/ 	.short	0x010a
        /*00b2*/ 	.byte	0x3f
	.zero		1


	//   ....[6]....
        /*00b4*/ 	.word	0x00002330
        /*00b8*/ 	.word	0x00000007
        /*00bc*/ 	.word	0x00000000
        /*00c0*/ 	.short	0x0101
        /*00c2*/ 	.byte	0x3f
	.zero		1


	//   ....[7]....
        /*00c4*/ 	.word	0x00002510
        /*00c8*/ 	.word	0x00000003
        /*00cc*/ 	.word	0x00000000
        /*00d0*/ 	.short	0x0101
        /*00d2*/ 	.byte	0x3f
	.zero		1


	//   ....[8]....
        /*00d4*/ 	.word	0x0000cc60
        /*00d8*/ 	.word	0x0000000c
        /*00dc*/ 	.word	0x00028010
        /*00e0*/ 	.short	0x010a
        /*00e2*/ 	.byte	0x3f
	.zero		1


	//   ....[9]....
        /*00e4*/ 	.word	0x00012e40
        /*00e8*/ 	.word	0x00000005
        /*00ec*/ 	.word	0x00000000
        /*00f0*/ 	.short	0x010a
        /*00f2*/ 	.byte	0x3f
	.zero		1


	//   ....[10]....
        /*00f4*/ 	.word	0x00012ef0
        /*00f8*/ 	.word	0x00000003
        /*00fc*/ 	.word	0x00000000
        /*0100*/ 	.short	0x010a
        /*0102*/ 	.byte	0x3f
	.zero		1


	//----- nvinfo : EIATTR_NUM_MBARRIERS
	.align		4
.L_26:
        /*0104*/ 	.byte	0x03, 0x38
        /*0106*/ 	.short	0x0004


	//----- nvinfo : EIATTR_EXIT_INSTR_OFFSETS
	.align		4
        /*0108*/ 	.byte	0x04, 0x1c
        /*010a*/ 	.short	(.L_28 - .L_27)


	//   ....[0]....
.L_27:
        /*010c*/ 	.word	0x000009f0


	//   ....[1]....
        /*0110*/ 	.word	0x00002670


	//   ....[2]....
        /*0114*/ 	.word	0x000095b0


	//   ....[3]....
        /*0118*/ 	.word	0x000095e0


	//   ....[4]....
        /*011c*/ 	.word	0x0000c7f0


	//   ....[5]....
        /*0120*/ 	.word	0x0000c820


	//   ....[6]....
        /*0124*/ 	.word	0x0000c840


	//   ....[7]....
        /*0128*/ 	.word	0x00012d50


	//   ....[8]....
        /*012c*/ 	.word	0x00012f20


	//----- nvinfo : EIATTR_MAX_THREADS
	.align		4
.L_28:
        /*0130*/ 	.byte	0x04, 0x05
        /*0132*/ 	.short	(.L_30 - .L_29)
.L_29:
        /*0134*/ 	.word	0x00000100
        /*0138*/ 	.word	0x00000001
        /*013c*/ 	.word	0x00000001


	//----- nvinfo : EIATTR_CRS_STACK_SIZE
	.align		4
.L_30:
        /*0140*/ 	.byte	0x04, 0x1e
        /*0142*/ 	.short	(.L_32 - .L_31)
.L_31:
        /*0144*/ 	.word	0x00000000


	//----- nvinfo : EIATTR_CBANK_PARAM_SIZE
	.align		4
.L_32:
        /*0148*/ 	.byte	0x03, 0x19
        /*014a*/ 	.short	0x03f0


	//----- nvinfo : EIATTR_PARAM_CBANK
	.align		4
        /*014c*/ 	.byte	0x04, 0x0a
        /*014e*/ 	.short	(.L_34 - .L_33)
	.align		4
.L_33:
        /*0150*/ 	.word	index@(.nv.constant0._ZN7cutlass13device_kernelINS_4conv6kernel13ConvUniversalINS1_16ConvProblemShapeILNS1_8OperatorE0ELi2EEENS1_10collective14CollectiveConvINS1_46MainloopSm90TmaGmmaWarpSpecializedImplicitGemmILS5_0ELi2ELi2EN4cute5tupleIJNSA_1CILi2EEENSC_ILi1EEESE_EEENS1_36KernelImplicitTmaWarpSpecializedSm90ELi1EEENSB_IJNSC_ILi256EEENSC_ILi64EEENSB_IJSJ_EEEEEENS_10tfloat32_tESM_NSA_8TiledMMAINSA_8MMA_AtomIJNSA_4SM904GMMA29MMA_64x64x8_F32TF32TF32_SS_TNILNSQ_7ScaleInE1ELSS_1EEEEEENSA_6LayoutINSB_IJSE_SE_SE_EEENSB_IJNSC_ILi0EEESX_SX_EEEEENSB_IJNSA_10UnderscoreES10_S10_EEEEENS7_6detail26Sm90ImplicitGemmTileTraitsINSA_20SM90_TMA_LOAD_IM2COLENSA_14ComposedLayoutINSA_7SwizzleILi3ELi4ELi3EEENSA_18smem_ptr_flag_bitsILi32EEENSV_INSB_IJNSB_IJNSC_ILi8EEENSC_ILi32EEEEEENSB_IJS1C_SD_EEENSB_IJSE_SD_EEEEEENSB_IJNSB_IJS1C_NSC_ILi512EEEEEENSB_IJSE_SI_EEENSB_IJSX_NSC_ILi16384EEEEEEEEEEEEEvEENS14_INSA_23SM90_TMA_LOAD_MULTICASTENS16_IS18_S1A_NSV_INSB_IJNSB_IJS1B_S1B_EEES1E_S1F_EEENSB_IJS1I_S1J_NSB_IJSX_NSC_ILi4096EEEEEEEEEEEEEvEEEENS_8epilogue10collective6detail29Sm90TmaWarpSpecializedAdapterINS21_15DefaultEpilogueISM_NSB_IJNSB_IJlllEEESE_SX_EEES26_NS20_6thread17LinearCombinationISM_Li1EffLNS27_9ScaleType4KindE0ELNS_15FloatRoundStyleE2ESM_EENS_4gemm15EpilogueDefaultEEEEEvvEEEEvNT_6ParamsE)
        /*0154*/ 	.short	0x0210
        /*0156*/ 	.short	0x03f0


	//----- nvinfo : EIATTR_SW_WAR
	.align		4
.L_34:
        /*0158*/ 	.byte	0x04, 0x36
        /*015a*/ 	.short	(.L_36 - .L_35)
.L_35:
        /*015c*/ 	.word	0x00000008
.L_36:


//--------------------- .nv.callgraph             --------------------------
	.section	.nv.callgraph,"",@"SHT_CUDA_CALLGRAPH"
	.align	4
	.sectionentsize	8
	.align		4
        /*0000*/ 	.word	0x00000000
	.align		4
        /*0004*/ 	.word	0xffffffff
	.align		4
        /*0008*/ 	.word	0x00000000
	.align		4
        /*000c*/ 	.word	0xfffffffe
	.align		4
        /*0010*/ 	.word	0x00000000
	.align		4
        /*0014*/ 	.word	0xfffffffd
	.align		4
        /*0018*/ 	.word	0x00000000
	.align		4
        /*001c*/ 	.word	0xfffffffc


//--------------------- .nv.constant4             --------------------------
	.section	.nv.constant4,"a",@progbits
	.align	8
	.align		8
.nv.constant4:
        /*0000*/ 	.dword	_ZN39_INTERNAL_f35f1cde_4_k_cu_c016057e_32094cuda3std3__45__cpo5beginE
	.align		8
        /*0008*/ 	.dword	_ZN39_INTERNAL_f35f1cde_4_k_cu_c016057e_32094cuda3std3__45__cpo3endE
	.align		8
        /*0010*/ 	.dword	_ZN39_INTERNAL_f35f1cde_4_k_cu_c016057e_32094cuda3std3__45__cpo6cbeginE
	.align		8
        /*0018*/ 	.dword	_ZN39_INTERNAL_f35f1cde_4_k_cu_c016057e_32094cuda3std3__45__cpo4cendE
	.align		8
        /*0020*/ 	.dword	_ZN39_INTERNAL_f35f1cde_4_k_cu_c016057e_32094cuda3std3__441_GLOBAL__N__f35f1cde_4_k_cu_c016057e_32096ignoreE
	.align		8
        /*0028*/ 	.dword	_ZN39_INTERNAL_f35f1cde_4_k_cu_c016057e_32094cuda3std3__419piecewise_constructE
	.align		8
        /*0030*/ 	.dword	_ZN39_INTERNAL_f35f1cde_4_k_cu_c016057e_32094cuda3std3__48in_placeE
	.align		8
        /*0038*/ 	.dword	_ZN39_INTERNAL_f35f1cde_4_k_cu_c016057e_32094cuda3std6ranges3__45__cpo4swapE
	.align		8
        /*0040*/ 	.dword	_ZN39_INTERNAL_f35f1cde_4_k_cu_c016057e_32094cuda3std6ranges3__45__cpo9iter_moveE
	.align		8
        /*0048*/ 	.dword	_ZN39_INTERNAL_f35f1cde_4_k_cu_c016057e_32094cute7productE
	.align		8
        /*0050*/ 	.dword	_ZN39_INTERNAL_f35f1cde_4_k_cu_c016057e_32094cute1_E


//--------------------- .text._ZN7cutlass13device_kernelINS_4conv6kernel13ConvUniversalINS1_16ConvProblemShapeILNS1_8OperatorE0ELi2EEENS1_10collective14CollectiveConvINS1_46MainloopSm90TmaGmmaWarpSpecializedImplicitGemmILS5_0ELi2ELi2EN4cute5tupleIJNSA_1CILi2EEENSC_ILi1EEESE_EEENS1_36KernelImplicitTmaWarpSpecializedSm90ELi1EEENSB_IJNSC_ILi256EEENSC_ILi64EEENSB_IJSJ_EEEEEENS_10tfloat32_tESM_NSA_8TiledMMAINSA_8MMA_AtomIJNSA_4SM904GMMA29MMA_64x64x8_F32TF32TF32_SS_TNILNSQ_7ScaleInE1ELSS_1EEEEEENSA_6LayoutINSB_IJSE_SE_SE_EEENSB_IJNSC_ILi0EEESX_SX_EEEEENSB_IJNSA_10UnderscoreES10_S10_EEEEENS7_6detail26Sm90ImplicitGemmTileTraitsINSA_20SM90_TMA_LOAD_IM2COLENSA_14ComposedLayoutINSA_7SwizzleILi3ELi4ELi3EEENSA_18smem_ptr_flag_bitsILi32EEENSV_INSB_IJNSB_IJNSC_ILi8EEENSC_ILi32EEEEEENSB_IJS1C_SD_EEENSB_IJSE_SD_EEEEEENSB_IJNSB_IJS1C_NSC_ILi512EEEEEENSB_IJSE_SI_EEENSB_IJSX_NSC_ILi16384EEEEEEEEEEEEEvEENS14_INSA_23SM90_TMA_LOAD_MULTICASTENS16_IS18_S1A_NSV_INSB_IJNSB_IJS1B_S1B_EEES1E_S1F_EEENSB_IJS1I_S1J_NSB_IJSX_NSC_ILi4096EEEEEEEEEEEEEvEEEENS_8epilogue10collective6detail29Sm90TmaWarpSpecializedAdapterINS21_15DefaultEpilogueISM_NSB_IJNSB_IJlllEEESE_SX_EEES26_NS20_6thread17LinearCombinationISM_Li1EffLNS27_9ScaleType4KindE0ELNS_15FloatRoundStyleE2ESM_EENS_4gemm15EpilogueDefaultEEEEEvvEEEEvNT_6ParamsE --------------------------
	.section	.text._ZN7cutlass13device_kernelINS_4conv6kernel13ConvUniversalINS1_16ConvProblemShapeILNS1_8OperatorE0ELi2EEENS1_10collective14CollectiveConvINS1_46MainloopSm90TmaGmmaWarpSpecializedImplicitGemmILS5_0ELi2ELi2EN4cute5tupleIJNSA_1CILi2EEENSC_ILi1EEESE_EEENS1_36KernelImplicitTmaWarpSpecializedSm90ELi1EEENSB_IJNSC_ILi256EEENSC_ILi64EEENSB_IJSJ_EEEEEENS_10tfloat32_tESM_NSA_8TiledMMAINSA_8MMA_AtomIJNSA_4SM904GMMA29MMA_64x64x8_F32TF32TF32_SS_TNILNSQ_7ScaleInE1ELSS_1EEEEEENSA_6LayoutINSB_IJSE_SE_SE_EEENSB_IJNSC_ILi0EEESX_SX_EEEEENSB_IJNSA_10UnderscoreES10_S10_EEEEENS7_6detail26Sm90ImplicitGemmTileTraitsINSA_20SM90_TMA_LOAD_IM2COLENSA_14ComposedLayoutINSA_7SwizzleILi3ELi4ELi3EEENSA_18smem_ptr_flag_bitsILi32EEENSV_INSB_IJNSB_IJNSC_ILi8EEENSC_ILi32EEEEEENSB_IJS1C_SD_EEENSB_IJSE_SD_EEEEEENSB_IJNSB_IJS1C_NSC_ILi512EEEEEENSB_IJSE_SI_EEENSB_IJSX_NSC_ILi16384EEEEEEEEEEEEEvEENS14_INSA_23SM90_TMA_LOAD_MULTICASTENS16_IS18_S1A_NSV_INSB_IJNSB_IJS1B_S1B_EEES1E_S1F_EEENSB_IJS1I_S1J_NSB_IJSX_NSC_ILi4096EEEEEEEEEEEEEvEEEENS_8epilogue10collective6detail29Sm90TmaWarpSpecializedAdapterINS21_15DefaultEpilogueISM_NSB_IJNSB_IJlllEEESE_SX_EEES26_NS20_6thread17LinearCombinationISM_Li1EffLNS27_9ScaleType4KindE0ELNS_15FloatRoundStyleE2ESM_EENS_4gemm15EpilogueDefaultEEEEEvvEEEEvNT_6ParamsE,"ax",@progbits
	.align	128
.text._ZN7cutlass13device_kernelINS_4conv6kernel13ConvUniversalINS1_16ConvProblemShapeILNS1_8OperatorE0ELi2EEENS1_10collective14CollectiveConvINS1_46MainloopSm90TmaGmmaWarpSpecializedImplicitGemmILS5_0ELi2ELi2EN4cute5tupleIJNSA_1CILi2EEENSC_ILi1EEESE_EEENS1_36KernelImplicitTmaWarpSpecializedSm90ELi1EEENSB_IJNSC_ILi256EEENSC_ILi64EEENSB_IJSJ_EEEEEENS_10tfloat32_tESM_NSA_8TiledMMAINSA_8MMA_AtomIJNSA_4SM904GMMA29MMA_64x64x8_F32TF32TF32_SS_TNILNSQ_7ScaleInE1ELSS_1EEEEEENSA_6LayoutINSB_IJSE_SE_SE_EEENSB_IJNSC_ILi0EEESX_SX_EEEEENSB_IJNSA_10UnderscoreES10_S10_EEEEENS7_6detail26Sm90ImplicitGemmTileTraitsINSA_20SM90_TMA_LOAD_IM2COLENSA_14ComposedLayoutINSA_7SwizzleILi3ELi4ELi3EEENSA_18smem_ptr_flag_bitsILi32EEENSV_INSB_IJNSB_IJNSC_ILi8EEENSC_ILi32EEEEEENSB_IJS1C_SD_EEENSB_IJSE_SD_EEEEEENSB_IJNSB_IJS1C_NSC_ILi512EEEEEENSB_IJSE_SI_EEENSB_IJSX_NSC_ILi16384EEEEEEEEEEEEEvEENS14_INSA_23SM90_TMA_LOAD_MULTICASTENS16_IS18_S1A_NSV_INSB_IJNSB_IJS1B_S1B_EEES1E_S1F_EEENSB_IJS1I_S1J_NSB_IJSX_NSC_ILi4096EEEEEEEEEEEEEvEEEENS_8epilogue10collective6detail29Sm90TmaWarpSpecializedAdapterINS21_15DefaultEpilogueISM_NSB_IJNSB_IJlllEEESE_SX_EEES26_NS20_6thread17LinearCombinationISM_Li1EffLNS27_9ScaleType4KindE0ELNS_15FloatRoundStyleE2ESM_EENS_4gemm15EpilogueDefaultEEEEEvvEEEEvNT_6ParamsE:
        .type           _ZN7cutlass13device_kernelINS_4conv6kernel13ConvUniversalINS1_16ConvProblemShapeILNS1_8OperatorE0ELi2EEENS1_10collective14CollectiveConvINS1_46MainloopSm90TmaGmmaWarpSpecializedImplicitGemmILS5_0ELi2ELi2EN4cute5tupleIJNSA_1CILi2EEENSC_ILi1EEESE_EEENS1_36KernelImplicitTmaWarpSpecializedSm90ELi1EEENSB_IJNSC_ILi256EEENSC_ILi64EEENSB_IJSJ_EEEEEENS_10tfloat32_tESM_NSA_8TiledMMAINSA_8MMA_AtomIJNSA_4SM904GMMA29MMA_64x64x8_F32TF32TF32_SS_TNILNSQ_7ScaleInE1ELSS_1EEEEEENSA_6LayoutINSB_IJSE_SE_SE_EEENSB_IJNSC_ILi0EEESX_SX_EEEEENSB_IJNSA_10UnderscoreES10_S10_EEEEENS7_6detail26Sm90ImplicitGemmTileTraitsINSA_20SM90_TMA_LOAD_IM2COLENSA_14ComposedLayoutINSA_7SwizzleILi3ELi4ELi3EEENSA_18smem_ptr_flag_bitsILi32EEENSV_INSB_IJNSB_IJNSC_ILi8EEENSC_ILi32EEEEEENSB_IJS1C_SD_EEENSB_IJSE_SD_EEEEEENSB_IJNSB_IJS1C_NSC_ILi512EEEEEENSB_IJSE_SI_EEENSB_IJSX_NSC_ILi16384EEEEEEEEEEEEEvEENS14_INSA_23SM90_TMA_LOAD_MULTICASTENS16_IS18_S1A_NSV_INSB_IJNSB_IJS1B_S1B_EEES1E_S1F_EEENSB_IJS1I_S1J_NSB_IJSX_NSC_ILi4096EEEEEEEEEEEEEvEEEENS_8epilogue10collective6detail29Sm90TmaWarpSpecializedAdapterINS21_15DefaultEpilogueISM_NSB_IJNSB_IJlllEEESE_SX_EEES26_NS20_6thread17LinearCombinationISM_Li1EffLNS27_9ScaleType4KindE0ELNS_15FloatRoundStyleE2ESM_EENS_4gemm15EpilogueDefaultEEEEEvvEEEEvNT_6ParamsE,@function
        .size           _ZN7cutlass13device_kernelINS_4conv6kernel13ConvUniversalINS1_16ConvProblemShapeILNS1_8OperatorE0ELi2EEENS1_10collective14CollectiveConvINS1_46MainloopSm90TmaGmmaWarpSpecializedImplicitGemmILS5_0ELi2ELi2EN4cute5tupleIJNSA_1CILi2EEENSC_ILi1EEESE_EEENS1_36KernelImplicitTmaWarpSpecializedSm90ELi1EEENSB_IJNSC_ILi256EEENSC_ILi64EEENSB_IJSJ_EEEEEENS_10tfloat32_tESM_NSA_8TiledMMAINSA_8MMA_AtomIJNSA_4SM904GMMA29MMA_64x64x8_F32TF32TF32_SS_TNILNSQ_7ScaleInE1ELSS_1EEEEEENSA_6LayoutINSB_IJSE_SE_SE_EEENSB_IJNSC_ILi0EEESX_SX_EEEEENSB_IJNSA_10UnderscoreES10_S10_EEEEENS7_6detail26Sm90ImplicitGemmTileTraitsINSA_20SM90_TMA_LOAD_IM2COLENSA_14ComposedLayoutINSA_7SwizzleILi3ELi4ELi3EEENSA_18smem_ptr_flag_bitsILi32EEENSV_INSB_IJNSB_IJNSC_ILi8EEENSC_ILi32EEEEEENSB_IJS1C_SD_EEENSB_IJSE_SD_EEEEEENSB_IJNSB_IJS1C_NSC_ILi512EEEEEENSB_IJSE_SI_EEENSB_IJSX_NSC_ILi16384EEEEEEEEEEEEEvEENS14_INSA_23SM90_TMA_LOAD_MULTICASTENS16_IS18_S1A_NSV_INSB_IJNSB_IJS1B_S1B_EEES1E_S1F_EEENSB_IJS1I_S1J_NSB_IJSX_NSC_ILi4096EEEEEEEEEEEEEvEEEENS_8epilogue10collective6detail29Sm90TmaWarpSpecializedAdapterINS21_15DefaultEpilogueISM_NSB_IJNSB_IJlllEEESE_SX_EEES26_NS20_6thread17LinearCombinationISM_Li1EffLNS27_9ScaleType4KindE0ELNS_15FloatRoundStyleE2ESM_EENS_4gemm15EpilogueDefaultEEEEEvvEEEEvNT_6ParamsE,(.L_x_255 - _ZN7cutlass13device_kernelINS_4conv6kernel13ConvUniversalINS1_16ConvProblemShapeILNS1_8OperatorE0ELi2EEENS1_10collective14CollectiveConvINS1_46MainloopSm90TmaGmmaWarpSpecializedImplicitGemmILS5_0ELi2ELi2EN4cute5tupleIJNSA_1CILi2EEENSC_ILi1EEESE_EEENS1_36KernelImplicitTmaWarpSpecializedSm90ELi1EEENSB_IJNSC_ILi256EEENSC_ILi64EEENSB_IJSJ_EEEEEENS_10tfloat32_tESM_NSA_8TiledMMAINSA_8MMA_AtomIJNSA_4SM904GMMA29MMA_64x64x8_F32TF32TF32_SS_TNILNSQ_7ScaleInE1ELSS_1EEEEEENSA_6LayoutINSB_IJSE_SE_SE_EEENSB_IJNSC_ILi0EEESX_SX_EEEEENSB_IJNSA_10UnderscoreES10_S10_EEEEENS7_6detail26Sm90ImplicitGemmTileTraitsINSA_20SM90_TMA_LOAD_IM2COLENSA_14ComposedLayoutINSA_7SwizzleILi3ELi4ELi3EEENSA_18smem_ptr_flag_bitsILi32EEENSV_INSB_IJNSB_IJNSC_ILi8EEENSC_ILi32EEEEEENSB_IJS1C_SD_EEENSB_IJSE_SD_EEEEEENSB_IJNSB_IJS1C_NSC_ILi512EEEEEENSB_IJSE_SI_EEENSB_IJSX_NSC_ILi16384EEEEEEEEEEEEEvEENS14_INSA_23SM90_TMA_LOAD_MULTICASTENS16_IS18_S1A_NSV_INSB_IJNSB_IJS1B_S1B_EEES1E_S1F_EEENSB_IJS1I_S1J_NSB_IJSX_NSC_ILi4096EEEEEEEEEEEEEvEEEENS_8epilogue10collective6detail29Sm90TmaWarpSpecializedAdapterINS21_15DefaultEpilogueISM_NSB_IJNSB_IJlllEEESE_SX_EEES26_NS20_6thread17LinearCombinationISM_Li1EffLNS27_9ScaleType4KindE0ELNS_15FloatRoundStyleE2ESM_EENS_4gemm15EpilogueDefaultEEEEEvvEEEEvNT_6ParamsE)
        .other          _ZN7cutlass13device_kernelINS_4conv6kernel13ConvUniversalINS1_16ConvProblemShapeILNS1_8OperatorE0ELi2EEENS1_10collective14CollectiveConvINS1_46MainloopSm90TmaGmmaWarpSpecializedImplicitGemmILS5_0ELi2ELi2EN4cute5tupleIJNSA_1CILi2EEENSC_ILi1EEESE_EEENS1_36KernelImplicitTmaWarpSpecializedSm90ELi1EEENSB_IJNSC_ILi256EEENSC_ILi64EEENSB_IJSJ_EEEEEENS_10tfloat32_tESM_NSA_8TiledMMAINSA_8MMA_AtomIJNSA_4SM904GMMA29MMA_64x64x8_F32TF32TF32_SS_TNILNSQ_7ScaleInE1ELSS_1EEEEEENSA_6LayoutINSB_IJSE_SE_SE_EEENSB_IJNSC_ILi0EEESX_SX_EEEEENSB_IJNSA_10UnderscoreES10_S10_EEEEENS7_6detail26Sm90ImplicitGemmTileTraitsINSA_20SM90_TMA_LOAD_IM2COLENSA_14ComposedLayoutINSA_7SwizzleILi3ELi4ELi3EEENSA_18smem_ptr_flag_bitsILi32EEENSV_INSB_IJNSB_IJNSC_ILi8EEENSC_ILi32EEEEEENSB_IJS1C_SD_EEENSB_IJSE_SD_EEEEEENSB_IJNSB_IJS1C_NSC_ILi512EEEEEENSB_IJSE_SI_EEENSB_IJSX_NSC_ILi16384EEEEEEEEEEEEEvEENS14_INSA_23SM90_TMA_LOAD_MULTICASTENS16_IS18_S1A_NSV_INSB_IJNSB_IJS1B_S1B_EEES1E_S1F_EEENSB_IJS1I_S1J_NSB_IJSX_NSC_ILi4096EEEEEEEEEEEEEvEEEENS_8epilogue10collective6detail29Sm90TmaWarpSpecializedAdapterINS21_15DefaultEpilogueISM_NSB_IJNSB_IJlllEEESE_SX_EEES26_NS20_6thread17LinearCombinationISM_Li1EffLNS27_9ScaleType4KindE0ELNS_15FloatRoundStyleE2ESM_EENS_4gemm15EpilogueDefaultEEEEEvvEEEEvNT_6ParamsE,@"STO_CUDA_ENTRY STV_DEFAULT"
_ZN7cutlass13device_kernelINS_4conv6kernel13ConvUniversalINS1_16ConvProblemShapeILNS1_8OperatorE0ELi2EEENS1_10collective14CollectiveConvINS1_46MainloopSm90TmaGmmaWarpSpecializedImplicitGemmILS5_0ELi2ELi2EN4cute5tupleIJNSA_1CILi2EEENSC_ILi1EEESE_EEENS1_36KernelImplicitTmaWarpSpecializedSm90ELi1EEENSB_IJNSC_ILi256EEENSC_ILi64EEENSB_IJSJ_EEEEEENS_10tfloat32_tESM_NSA_8TiledMMAINSA_8MMA_AtomIJNSA_4SM904GMMA29MMA_64x64x8_F32TF32TF32_SS_TNILNSQ_7ScaleInE1ELSS_1EEEEEENSA_6LayoutINSB_IJSE_SE_SE_EEENSB_IJNSC_ILi0EEESX_SX_EEEEENSB_IJNSA_10UnderscoreES10_S10_EEEEENS7_6detail26Sm90ImplicitGemmTileTraitsINSA_20SM90_TMA_LOAD_IM2COLENSA_14ComposedLayoutINSA_7SwizzleILi3ELi4ELi3EEENSA_18smem_ptr_flag_bitsILi32EEENSV_INSB_IJNSB_IJNSC_ILi8EEENSC_ILi32EEEEEENSB_IJS1C_SD_EEENSB_IJSE_SD_EEEEEENSB_IJNSB_IJS1C_NSC_ILi512EEEEEENSB_IJSE_SI_EEENSB_IJSX_NSC_ILi16384EEEEEEEEEEEEEvEENS14_INSA_23SM90_TMA_LOAD_MULTICASTENS16_IS18_S1A_NSV_INSB_IJNSB_IJS1B_S1B_EEES1E_S1F_EEENSB_IJS1I_S1J_NSB_IJSX_NSC_ILi4096EEEEEEEEEEEEEvEEEENS_8epilogue10collective6detail29Sm90TmaWarpSpecializedAdapterINS21_15DefaultEpilogueISM_NSB_IJNSB_IJlllEEESE_SX_EEES26_NS20_6thread17LinearCombinationISM_Li1EffLNS27_9ScaleType4KindE0ELNS_15FloatRoundStyleE2ESM_EENS_4gemm15EpilogueDefaultEEEEEvvEEEEvNT_6ParamsE:
[----:B------:R-:W-:Y:S01]  /*0000*/  LDC R1, c[0x0][0x28] ;  /* 0x00000a00ff017b82 */ /* 0x000fe20000000800 */
[----:B------:R-:W0:Y:S01]  /*0010*/  S2R R9, SR_TID.X ;  /* 0x0000000000097919 */ /* 0x000e220000002100 */
[----:B------:R-:W-:Y:S01]  /*0020*/  ELECT P0, URZ, PT ;  /* 0x00000000003f782f */ /* 0x000fe20003800000 */
[----:B------:R-:W-:Y:S01]  /*0030*/  BSSY B0, `(.L_x_0) ;  /* 0x0000010000007945 */ /* 0x000fe20003800000 */
[----:B------:R-:W1:Y:S01]  /*0040*/  S2R R10, SR_CTAID.X ;  /* 0x00000000000a7919 */ /* 0x000e620000002500 */
[--C-:B0-----:R-:W-:Y:S02]  /*0050*/  SHF.R.U32.HI R0, RZ, 0x5, R9.reuse ;  /* 0x00000005ff007819 */ /* 0x101fe40000011609 */
[----:B------:R-:W-:-:S03]  /*0060*/  SHF.R.U32.HI R3, RZ, 0x7, R9 ;  /* 0x00000007ff037819 */ /* 0x000fc60000011609 */
[----:B------:R-:W0:Y:S04]  /*0070*/  SHFL.IDX PT, R2, R0, RZ, 0x1f ;  /* 0x00001fff00027589 */ /* 0x000e2800000e0000 */
[----:B------:R2:W3:Y:S01]  /*0080*/  SHFL.IDX PT, R8, R3, RZ, 0x1f ;  /* 0x00001fff03087589 */ /* 0x0004e200000e0000 */
[----:B0-----:R-:W-:-:S13]  /*0090*/  ISETP.NE.OR P0, PT, R2, RZ, !P0 ;  /* 0x000000ff0200720c */ /* 0x001fda0004705670 */
[----:B-123--:R-:W-:Y:S05]  /*00a0*/  @P0 BRA `(.L_x_1) ;  /* 0x0000000000200947 */ /* 0x00efea0003800000 */
[----:B------:R-:W-:Y:S02]  /*00b0*/  ULDC.64 UR4, c[0x0][0x198] ;  /* 0x0000660000047ab9 */ /* 0x000fe40000000a00 */
[----:B------:R-:W-:Y:S02]  /*00c0*/  UIADD3 UR6, UP0, UR4, 0xf0, URZ ;  /* 0x000000f004067890 */ /* 0x000fe4000ff1e03f */
[----:B------:R-:W-:Y:S02]  /*00d0*/  UIADD3 UR4, UP1, UR4, 0x1f0, URZ ;  /* 0x000001f004047890 */ /* 0x000fe4000ff3e03f */
[----:B------:R-:W-:Y:S02]  /*00e0*/  UIADD3.X UR7, URZ, UR5, URZ, UP0, !UPT ;  /* 0x000000053f077290 */ /* 0x000fe400087fe43f */
[----:B------:R-:W-:-:S07]  /*00f0*/  UIADD3.X UR5, URZ, UR5, URZ, UP1, !UPT ;  /* 0x000000053f057290 */ /* 0x000fce0008ffe43f */
[----:B------:R0:W-:Y:S02]  /*0100*/  UTMACCTL.PF [UR6] ;  /* 0x00000000060079b9 */ /* 0x0001e40008040000 */
[----:B------:R0:W-:Y:S02]  /*0110*/  UTMACCTL.PF [UR4] ;  /* 0x00000000040079b9 */ /* 0x0001e40008040000 */
[----:B0-----:R-:W-:Y:S01]  /*0120*/  NOP ;  /* 0x0000000000007918 */ /* 0x001fe20000000000 */
.L_x_1:
[----:B------:R-:W-:Y:S05]  /*0130*/  BSYNC B0 ;  /* 0x0000000000007941 */ /* 0x000fea0003800000 */
.L_x_0:
[----:B------:R-:W0:Y:S01]  /*0140*/  SHFL.IDX PT, R0, R0, RZ, 0x1f ;  /* 0x00001fff00007589 */ /* 0x000e2200000e0000 */
[----:B------:R-:W-:Y:S02]  /*0150*/  SHF.R.S32.HI R4, RZ, 0x1f, R9 ;  /* 0x0000001fff047819 */ /* 0x000fe40000011409 */
[----:B------:R-:W-:Y:S01]  /*0160*/  I2FP.F32.U32 R6, R10 ;  /* 0x0000000a00067245 */ /* 0x000fe20000201000 */
[----:B------:R-:W1:Y:S01]  /*0170*/  S2R R13, SR_CTAID.Y ;  /* 0x00000000000d7919 */ /* 0x000e620000002600 */
[----:B------:R-:W-:-:S04]  /*0180*/  LEA.HI R4, R4, R9, RZ, 0x7 ;  /* 0x0000000904047211 */ /* 0x000fc800078f38ff */
[----:B------:R-:W-:-:S05]  /*0190*/  LOP3.LUT R4, R4, 0xffffff80, RZ, 0xc0, !PT ;  /* 0xffffff8004047812 */ /* 0x000fca00078ec0ff */
[----:B------:R-:W-:-:S05]  /*01a0*/  IMAD.IADD R12, R9, 0x1, -R4 ;  /* 0x00000001090c7824 */ /* 0x000fca00078e0a04 */
[----:B------:R-:W-:-:S04]  /*01b0*/  SHF.R.S32.HI R3, RZ, 0x1f, R12 ;  /* 0x0000001fff037819 */ /* 0x000fc8000001140c */
[----:B------:R-:W-:Y:S02]  /*01c0*/  LEA.HI R3, R3, R12, RZ, 0x3 ;  /* 0x0000000c03037211 */ /* 0x000fe400078f18ff */
[----:B0-----:R-:W-:Y:S02]  /*01d0*/  ISETP.NE.AND P0, PT, R0, RZ, PT ;  /* 0x000000ff0000720c */ /* 0x001fe40003f05270 */
[--C-:B------:R-:W-:Y:S02]  /*01e0*/  SHF.R.S32.HI R4, RZ, 0x3, R3.reuse ;  /* 0x00000003ff047819 */ /* 0x100fe40000011403 */
[----:B------:R-:W-:Y:S02]  /*01f0*/  SHF.R.S32.HI R3, RZ, 0x1f, R3 ;  /* 0x0000001fff037819 */ /* 0x000fe40000011403 */
[----:B------:R-:W-:-:S07]  /*0200*/  SHF.R.S32.HI R5, RZ, 0x1f, R0 ;  /* 0x0000001fff057819 */ /* 0x000fce0000011400 */
[----:B-1----:R-:W-:Y:S05]  /*0210*/  @P0 BRA `(.L_x_2) ;  /* 0x0000000000480947 */ /* 0x002fea0003800000 */
[----:B------:R-:W0:Y:S01]  /*0220*/  S2UR UR8, SR_CgaCtaId ;  /* 0x00000000000879c3 */ /* 0x000e220000008800 */
[----:B------:R-:W-:Y:S01]  /*0230*/  UMOV UR4, 0x400 ;  /* 0x0000040000047882 */ /* 0x000fe20000000000 */
[----:B------:R-:W-:Y:S01]  /*0240*/  UMOV UR5, 0x1 ;  /* 0x0000000100057882 */ /* 0x000fe20000000000 */
[----:B------:R-:W-:Y:S01]  /*0250*/  UMOV UR6, 0x2 ;  /* 0x0000000200067882 */ /* 0x000fe20000000000 */
[----:B------:R-:W-:Y:S01]  /*0260*/  ELECT P0, URZ, PT ;  /* 0x00000000003f782f */ /* 0x000fe20003800000 */
[----:B------:R-:W-:-:S04]  /*0270*/  UIADD3 UR6, -UR6, 0x100000, URZ ;  /* 0x0010000006067890 */ /* 0x000fc8000fffe13f */
[----:B------:R-:W-:Y:S02]  /*0280*/  USHF.L.U32 UR7, UR6, 0xb, URZ ;  /* 0x0000000b06077899 */ /* 0x000fe4000800063f */
[----:B------:R-:W-:Y:S02]  /*0290*/  USHF.L.U32 UR6, UR6, 0x1, URZ ;  /* 0x0000000106067899 */ /* 0x000fe4000800063f */
[----:B0-----:R-:W-:Y:S02]  /*02a0*/  ULEA UR8, UR8, UR4, 0x18 ;  /* 0x0000000408087291 */ /* 0x001fe4000f8ec03f */
[----:B------:R-:W-:-:S04]  /*02b0*/  UIADD3 UR4, -UR5, 0x100000, URZ ;  /* 0x0010000005047890 */ /* 0x000fc8000fffe13f */
[----:B------:R-:W-:Y:S02]  /*02c0*/  USHF.L.U32 UR5, UR4, 0xb, URZ ;  /* 0x0000000b04057899 */ /* 0x000fe4000800063f */
[----:B------:R-:W-:Y:S01]  /*02d0*/  USHF.L.U32 UR4, UR4, 0x1, URZ ;  /* 0x0000000104047899 */ /* 0x000fe2000800063f */
[----:B------:R-:W0:Y:S11]  /*02e0*/  FENCE.VIEW.ASYNC.S ;  /* 0x00000000000073c6 */ /* 0x000e360000000000 */
[----:B0-----:R0:W1:Y:S01]  /*02f0*/  SYNCS.EXCH.64 URZ, [UR8+0x28000], UR4 ;  /* 0x02800004083f75b2 */ /* 0x0010620008000100 */
[----:B------:R0:W2:Y:S01]  /*0300*/  SYNCS.EXCH.64 URZ, [UR8+0x28010], UR6 ;  /* 0x02801006083f75b2 */ /* 0x0000a20008000100 */
[----:B------:R0:W3:Y:S01]  /*0310*/  SYNCS.EXCH.64 URZ, [UR8+0x28008], UR4 ;  /* 0x02800804083f75b2 */ /* 0x0000e20008000100 */
[----:B------:R0:W4:Y:S01]  /*0320*/  SYNCS.EXCH.64 URZ, [UR8+0x28018], UR6 ;  /* 0x02801806083f75b2 */ /* 0x0001220008000100 */
[----:B------:R-:W-:Y:S01]  /*0330*/  NOP ;  /* 0x0000000000007918 */ /* 0x000fe20000000000 */
.L_x_2:
[----:B0-----:R-:W-:Y:S01]  /*0340*/  ULDC UR4, c[0x0][0x150] ;  /* 0x0000540000047ab9 */ /* 0x001fe20000000800 */
[----:B------:R-:W-:Y:S01]  /*0350*/  LEA.HI R3, R3, R4, RZ, 0x2 ;  /* 0x0000000403037211 */ /* 0x000fe200078f10ff */
[----:B------:R-:W-:Y:S01]  /*0360*/  FMUL R6, R6, UR4 ;  /* 0x0000000406067c20 */ /* 0x000fe20008400000 */
[----:B------:R-:W-:Y:S01]  /*0370*/  LEA.HI R5, R5, R0, RZ, 0x2 ;  /* 0x0000000005057211 */ /* 0x000fe200078f10ff */
[----:B------:R-:W-:Y:S01]  /*0380*/  ULDC UR4, c[0x0][0x154] ;  /* 0x0000550000047ab9 */ /* 0x000fe20000000800 */
[----:B------:R-:W-:Y:S01]  /*0390*/  LOP3.LUT R3, R3, 0xfffffffc, RZ, 0xc0, !PT ;  /* 0xfffffffc03037812 */ /* 0x000fe200078ec0ff */
[----:B------:R-:W0:Y:S01]  /*03a0*/  LDC R11, c[0x0][0x140] ;  /* 0x00005000ff0b7b82 */ /* 0x000e220000000800 */
[----:B------:R-:W-:Y:S01]  /*03b0*/  LOP3.LUT R5, R5, 0x3ffffffc, RZ, 0xc0, !PT ;  /* 0x3ffffffc05057812 */ /* 0x000fe200078ec0ff */
[----:B------:R-:W5:Y:S01]  /*03c0*/  F2I.U32.TRUNC.NTZ R6, R6 ;  /* 0x0000000600067305 */ /* 0x000f62000020f000 */
[----:B------:R-:W-:Y:S01]  /*03d0*/  LOP3.LUT P0, RZ, R12, 0x7, RZ, 0xc0, !PT ;  /* 0x000000070cff7812 */ /* 0x000fe2000780c0ff */
[----:B------:R-:W-:Y:S01]  /*03e0*/  IMAD.IADD R3, R4, 0x1, -R3 ;  /* 0x0000000104037824 */ /* 0x000fe200078e0a03 */
[----:B------:R-:W-:Y:S01]  /*03f0*/  I2FP.F32.U32 R4, R13 ;  /* 0x0000000d00047245 */ /* 0x000fe20000201000 */
[----:B------:R-:W-:Y:S01]  /*0400*/  IMAD.IADD R0, R0, 0x1, -R5 ;  /* 0x0000000100007824 */ /* 0x000fe200078e0a05 */
[----:B------:R-:W-:Y:S01]  /*0410*/  ISETP.NE.AND P3, PT, R8, 0x1, PT ;  /* 0x000000010800780c */ /* 0x000fe20003f65270 */
[----:B------:R-:W-:Y:S01]  /*0420*/  NOP ;  /* 0x0000000000007918 */ /* 0x000fe20000000000 */
[----:B------:R-:W-:Y:S01]  /*0430*/  NOP ;  /* 0x0000000000007918 */ /* 0x000fe20000000000 */
[----:B------:R-:W-:-:S02]  /*0440*/  IMAD R0, R0, 0x4, R3 ;  /* 0x0000000400007824 */ /* 0x000fc400078e0203 */
[----:B------:R-:W-:Y:S01]  /*0450*/  FMUL R7, R4, UR4 ;  /* 0x0000000404077c20 */ /* 0x000fe20008400000 */
[----:B------:R-:W-:Y:S02]  /*0460*/  ULDC UR4, c[0x0][0x144] ;  /* 0x0000510000047ab9 */ /* 0x000fe40000000800 */
[C---:B------:R-:W-:Y:S01]  /*0470*/  LEA.HI R3, R0.reuse, R0, RZ, 0x1 ;  /* 0x0000000000037211 */ /* 0x040fe200078f08ff */
[----:B-----5:R-:W-:Y:S02]  /*0480*/  IMAD.MOV R5, RZ, RZ, -R6 ;  /* 0x000000ffff057224 */ /* 0x020fe400078e0a06 */
[----:B------:R-:W5:Y:S01]  /*0490*/  F2I.U32.TRUNC.NTZ R7, R7 ;  /* 0x0000000700077305 */ /* 0x000f62000020f000 */
[----:B------:R-:W-:Y:S01]  /*04a0*/  LOP3.LUT R3, R3, 0xfffffffe, RZ, 0xc0, !PT ;  /* 0xfffffffe03037812 */ /* 0x000fe200078ec0ff */
[----:B------:R-:W-:Y:S01]  /*04b0*/  IMAD R4, R5, UR4, R10 ;  /* 0x0000000405047c24 */ /* 0x000fe2000f8e020a */
[----:B------:R-:W-:Y:S01]  /*04c0*/  ULDC UR4, c[0x0][0x148] ;  /* 0x0000520000047ab9 */ /* 0x000fe20000000800 */
[C---:B------:R-:W-:Y:S01]  /*04d0*/  IMAD.SHL.U32 R5, R0.reuse, 0x4, RZ ;  /* 0x0000000400057824 */ /* 0x040fe200078e00ff */
[----:B0-----:R-:W-:Y:S01]  /*04e0*/  ISETP.EQ.U32.AND P1, PT, R11, 0x1, PT ;  /* 0x000000010b00780c */ /* 0x001fe20003f22070 */
[----:B------:R-:W-:-:S03]  /*04f0*/  IMAD.IADD R3, R0, 0x1, -R3 ;  /* 0x0000000100037824 */ /* 0x000fc600078e0a03 */
[----:B------:R-:W-:Y:S02]  /*0500*/  LOP3.LUT R0, R0, 0xc, R5, 0x78, !PT ;  /* 0x0000000c00007812 */ /* 0x000fe400078e7805 */
[----:B------:R-:W-:Y:S02]  /*0510*/  ISETP.NE.AND P4, PT, R3, R4, PT ;  /* 0x000000040300720c */ /* 0x000fe40003f85270 */
[----:B------:R-:W-:Y:S01]  /*0520*/  SHF.R.S32.HI R3, RZ, 0x1f, R2 ;  /* 0x0000001fff037819 */ /* 0x000fe20000011402 */
[----:B-----5:R-:W-:Y:S01]  /*0530*/  IMAD.MOV R6, RZ, RZ, -R7 ;  /* 0x000000ffff067224 */ /* 0x020fe200078e0a07 */
[----:B------:R-:W-:Y:S02]  /*0540*/  ISETP.LT.U32.AND P0, PT, R0, 0x2, !P0 ;  /* 0x000000020000780c */ /* 0x000fe40004701070 */
[----:B------:R-:W-:Y:S01]  /*0550*/  LEA.HI R3, R3, R2, RZ, 0x2 ;  /* 0x0000000203037211 */ /* 0x000fe200078f10ff */
[----:B------:R-:W-:-:S03]  /*0560*/  IMAD R7, R6, UR4, R13 ;  /* 0x0000000406077c24 */ /* 0x000fc6000f8e020d */
[----:B------:R-:W-:-:S03]  /*0570*/  LOP3.LUT R3, R3, 0xfffffffc, RZ, 0xc0, !PT ;  /* 0xfffffffc03037812 */ /* 0x000fc600078ec0ff */
[----:B------:R-:W-:Y:S02]  /*0580*/  @P4 LEA.HI R4, R0, R0, RZ, 0x1 ;  /* 0x0000000000044211 */ /* 0x000fe400078f08ff */
[----:B------:R-:W-:Y:S01]  /*0590*/  IMAD.IADD R5, R2, 0x1, -R3 ;  /* 0x0000000102057824 */ /* 0x000fe200078e0a03 */
[----:B------:R-:W-:Y:S02]  /*05a0*/  SEL R3, RZ, 0x1, !P0 ;  /* 0x00000001ff037807 */ /* 0x000fe40004000000 */
[----:B------:R-:W-:Y:S02]  /*05b0*/  @P4 SHF.R.S32.HI R4, RZ, 0x1, R4 ;  /* 0x00000001ff044819 */ /* 0x000fe40000011404 */
[----:B------:R-:W-:Y:S02]  /*05c0*/  LOP3.LUT P2, RZ, R8, R5, RZ, 0xfc, !PT ;  /* 0x0000000508ff7212 */ /* 0x000fe4000784fcff */
[----:B------:R-:W-:Y:S01]  /*05d0*/  @P4 ISETP.NE.AND P5, PT, R4, R7, PT ;  /* 0x000000070400420c */ /* 0x000fe20003fa5270 */
[----:B------:R-:W-:Y:S01]  /*05e0*/  IMAD.MOV.U32 R4, RZ, RZ, 0x1 ;  /* 0x00000001ff047424 */ /* 0x000fe200078e00ff */
[----:B------:R-:W-:-:S02]  /*05f0*/  SEL R2, RZ, 0x1, P2 ;  /* 0x00000001ff027807 */ /* 0x000fc40001000000 */
[----:B------:R-:W-:Y:S02]  /*0600*/  @P4 SEL R4, RZ, 0x1, P5 ;  /* 0x00000001ff044807 */ /* 0x000fe40002800000 */
[----:B------:R-:W-:Y:S02]  /*0610*/  SEL R2, R2, 0x2, P3 ;  /* 0x0000000202027807 */ /* 0x000fe40001800000 */
[----:B------:R-:W-:Y:S01]  /*0620*/  LOP3.LUT R4, R4, R3, RZ, 0xc0, !PT ;  /* 0x0000000304047212 */ /* 0x000fe200078ec0ff */
[----:B------:R-:W-:Y:S06]  /*0630*/  @!P1 BRA `(.L_x_3) ;  /* 0x0000000000089947 */ /* 0x000fec0003800000 */
[----:B-1234-:R-:W-:Y:S01]  /*0640*/  UCGABAR_ARV ;  /* 0x00000000000079c7 */ /* 0x01efe20008000000 */
[----:B------:R-:W-:Y:S05]  /*0650*/  BRA `(.L_x_4) ;  /* 0x0000000000047947 */ /* 0x000fea0003800000 */
.L_x_3:
[----:B-1234-:R-:W-:Y:S01]  /*0660*/  NOP ;  /* 0x0000000000007918 */ /* 0x01efe20000000000 */
.L_x_4:
[----:B------:R-:W-:Y:S01]  /*0670*/  ULDC.64 UR4, c[0x0][0x598] ;  /* 0x0001660000047ab9 */ /* 0x000fe20000000a00 */
[----:B------:R-:W-:Y:S01]  /*0680*/  ULDC.64 UR12, c[0x0][0x208] ;  /* 0x00008200000c7ab9 */ /* 0x000fe20000000a00 */
[----:B------:R-:W-:-:S04]  /*0690*/  ISETP.NE.U32.AND P0, PT, RZ, UR4, PT ;  /* 0x00000004ff007c0c */ /* 0x000fc8000bf05070 */
[----:B------:R-:W-:-:S13]  /*06a0*/  ISETP.NE.AND.EX P0, PT, RZ, UR5, PT, P0 ;  /* 0x00000005ff007c0c */ /* 0x000fda000bf05300 */
[----:B------:R-:W-:Y:S05]  /*06b0*/  @!P0 BRA `(.L_x_5) ;  /* 0x00000000001c8947 */ /* 0x000fea0003800000 */
[----:B------:R-:W0:Y:S02]  /*06c0*/  LDC.64 R6, c[0x0][0x598] ;  /* 0x00016600ff067b82 */ /* 0x000e240000000a00 */
[----:B0-----:R-:W2:Y:S02]  /*06d0*/  LDG.E.64 R6, desc[UR12][R6.64] ;  /* 0x0000000c06067981 */ /* 0x001ea4000c1e1b00 */
[----:B--2---:R-:W-:-:S04]  /*06e0*/  ISETP.NE.U32.AND P0, PT, R6, RZ, PT ;  /* 0x000000ff0600720c */ /* 0x004fc80003f05070 */
[----:B------:R-:W-:-:S13]  /*06f0*/  ISETP.NE.AND.EX P0, PT, R7, RZ, PT, P0 ;  /* 0x000000ff0700720c */ /* 0x000fda0003f05300 */
[----:B------:R-:W-:Y:S05]  /*0700*/  @!P0 BRA `(.L_x_5) ;  /* 0x0000000000088947 */ /* 0x000fea0003800000 */
[----:B------:R0:W5:Y:S01]  /*0710*/  LD.E R11, desc[UR12][R6.64] ;  /* 0x0000000c060b7980 */ /* 0x000162000c101900 */
[----:B------:R-:W-:Y:S05]  /*0720*/  BRA `(.L_x_6) ;  /* 0x0000000000207947 */ /* 0x000fea0003800000 */
.L_x_5:
[----:B------:R-:W-:Y:S02]  /*0730*/  ULDC.64 UR4, c[0x0][0x588] ;  /* 0x0001620000047ab9 */ /* 0x000fe40000000a00 */
[----:B------:R-:W-:-:S04]  /*0740*/  ISETP.NE.U32.AND P0, PT, RZ, UR4, PT ;  /* 0x00000004ff007c0c */ /* 0x000fc8000bf05070 */
[----:B------:R-:W-:-:S13]  /*0750*/  ISETP.NE.AND.EX P0, PT, RZ, UR5, PT, P0 ;  /* 0x00000005ff007c0c */ /* 0x000fda000bf05300 */
[----:B------:R-:W-:Y:S05]  /*0760*/  @!P0 BRA `(.L_x_7) ;  /* 0x00000000000c8947 */ /* 0x000fea0003800000 */
[----:B------:R-:W0:Y:S02]  /*0770*/  LDC.64 R6, c[0x0][0x588] ;  /* 0x00016200ff067b82 */ /* 0x000e240000000a00 */
[----:B0-----:R1:W5:Y:S01]  /*0780*/  LDG.E R11, desc[UR12][R6.64] ;  /* 0x0000000c060b7981 */ /* 0x001362000c1e1900 */
[----:B------:R-:W-:Y:S05]  /*0790*/  BRA `(.L_x_6) ;  /* 0x0000000000047947 */ /* 0x000fea0003800000 */
.L_x_7:
[----:B------:R-:W2:Y:S02]  /*07a0*/  LDC R11, c[0x0][0x580] ;  /* 0x00016000ff0b7b82 */ /* 0x000ea40000000800 */
.L_x_6:
[----:B------:R-:W-:Y:S02]  /*07b0*/  ULDC.64 UR4, c[0x0][0x5a0] ;  /* 0x0001680000047ab9 */ /* 0x000fe40000000a00 */
[----:B------:R-:W-:-:S04]  /*07c0*/  ISETP.NE.U32.AND P0, PT, RZ, UR4, PT ;  /* 0x00000004ff007c0c */ /* 0x000fc8000bf05070 */
[----:B------:R-:W-:-:S13]  /*07d0*/  ISETP.NE.AND.EX P0, PT, RZ, UR5, PT, P0 ;  /* 0x00000005ff007c0c */ /* 0x000fda000bf05300 */
[----:B------:R-:W-:Y:S05]  /*07e0*/  @!P0 BRA `(.L_x_8) ;  /* 0x00000000001c8947 */ /* 0x000fea0003800000 */
[----:B01----:R-:W0:Y:S02]  /*07f0*/  LDC.64 R6, c[0x0][0x5a0] ;  /* 0x00016800ff067b82 */ /* 0x003e240000000a00 */
[----:B0-----:R-:W3:Y:S02]  /*0800*/  LDG.E.64 R6, desc[UR12][R6.64] ;  /* 0x0000000c06067981 */ /* 0x001ee4000c1e1b00 */
[----:B---3--:R-:W-:-:S04]  /*0810*/  ISETP.NE.U32.AND P0, PT, R6, RZ, PT ;  /* 0x000000ff0600720c */ /* 0x008fc80003f05070 */
[----:B------:R-:W-:-:S13]  /*0820*/  ISETP.NE.AND.EX P0, PT, R7, RZ, PT, P0 ;  /* 0x000000ff0700720c */ /* 0x000fda0003f05300 */
[----:B------:R-:W-:Y:S05]  /*0830*/  @!P0 BRA `(.L_x_8) ;  /* 0x0000000000088947 */ /* 0x000fea0003800000 */
[----:B------:R0:W5:Y:S01]  /*0840*/  LD.E R14, desc[UR12][R6.64] ;  /* 0x0000000c060e7980 */ /* 0x000162000c101900 */
[----:B------:R-:W-:Y:S05]  /*0850*/  BRA `(.L_x_9) ;  /* 0x0000000000207947 */ /* 0x000fea0003800000 */
.L_x_8:
[----:B------:R-:W-:Y:S02]  /*0860*/  ULDC.64 UR4, c[0x0][0x590] ;  /* 0x0001640000047ab9 */ /* 0x000fe40000000a00 */
[----:B------:R-:W-:-:S04]  /*0870*/  ISETP.NE.U32.AND P0, PT, RZ, UR4, PT ;  /* 0x00000004ff007c0c */ /* 0x000fc8000bf05070 */
[----:B------:R-:W-:-:S13]  /*0880*/  ISETP.NE.AND.EX P0, PT, RZ, UR5, PT, P0 ;  /* 0x00000005ff007c0c */ /* 0x000fda000bf05300 */
[----:B------:R-:W-:Y:S05]  /*0890*/  @!P0 BRA `(.L_x_10) ;  /* 0x00000000000c8947 */ /* 0x000fea0003800000 */
[----:B------:R-:W3:Y:S02]  /*08a0*/  LDC.64 R14, c[0x0][0x590] ;  /* 0x00016400ff0e7b82 */ /* 0x000ee40000000a00 */
[----:B---3--:R3:W5:Y:S01]  /*08b0*/  LDG.E R14, desc[UR12][R14.64] ;  /* 0x0000000c0e0e7981 */ /* 0x008762000c1e1900 */
[----:B------:R-:W-:Y:S05]  /*08c0*/  BRA `(.L_x_9) ;  /* 0x0000000000047947 */ /* 0x000fea0003800000 */
.L_x_10:
[----:B------:R-:W4:Y:S02]  /*08d0*/  LDC R14, c[0x0][0x584] ;  /* 0x00016100ff0e7b82 */ /* 0x000f240000000800 */
.L_x_9:
[----:B01----:R-:W0:Y:S01]  /*08e0*/  LDC.64 R6, c[0x0][0x3c8] ;  /* 0x0000f200ff067b82 */ /* 0x003e220000000a00 */
[----:B------:R-:W-:Y:S02]  /*08f0*/  ULDC UR4, c[0x0][0x3c4] ;  /* 0x0000f10000047ab9 */ /* 0x000fe40000000800 */
[----:B------:R-:W-:-:S04]  /*0900*/  UIADD3 UR4, UR4, 0x3f, URZ ;  /* 0x0000003f04047890 */ /* 0x000fc8000fffe03f */
[----:B------:R-:W-:-:S04]  /*0910*/  USHF.R.S32.HI UR5, URZ, 0x1f, UR4 ;  /* 0x0000001f3f057899 */ /* 0x000fc80008011404 */
[----:B------:R-:W-:-:S04]  /*0920*/  ULEA.HI UR5, UR5, UR4, URZ, 0x6 ;  /* 0x0000000405057291 */ /* 0x000fc8000f8f303f */
[----:B------:R-:W-:-:S06]  /*0930*/  USHF.R.S32.HI UR6, URZ, 0x6, UR5 ;  /* 0x000000063f067899 */ /* 0x000fcc0008011405 */
[----:B------:R-:W-:Y:S02]  /*0940*/  IMAD.U32 R28, RZ, RZ, UR6 ;  /* 0x00000006ff1c7e24 */ /* 0x000fe4000f8e00ff */
[----:B0-----:R-:W-:-:S04]  /*0950*/  IMAD R6, R6, UR6, RZ ;  /* 0x0000000606067c24 */ /* 0x001fc8000f8e02ff */
[----:B------:R-:W-:Y:S01]  /*0960*/  IMAD R3, R6, R7, RZ ;  /* 0x0000000706037224 */ /* 0x000fe200078e02ff */
[----:B------:R-:W-:Y:S06]  /*0970*/  @!P1 BRA `(.L_x_11) ;  /* 0x00000000000c9947 */ /* 0x000fec0003800000 */
[----:B------:R-:W-:Y:S01]  /*0980*/  UCGABAR_WAIT ;  /* 0x0000000000007dc7 */ /* 0x000fe20008000000 */
[----:B------:R-:W-:Y:S01]  /*0990*/  CCTL.IVALL ;  /* 0x00000000ff00798f */ /* 0x000fe20002000000 */
[----:B------:R-:W-:Y:S05]  /*09a0*/  BRA `(.L_x_12) ;  /* 0x0000000000047947 */ /* 0x000fea0003800000 */
.L_x_11:
[----:B------:R-:W-:Y:S06]  /*09b0*/  BAR.SYNC.DEFER_BLOCKING 0x0 ;  /* 0x0000000000007b1d */ /* 0x000fec0000010000 */
.L_x_12:
[----:B------:R-:W-:-:S13]  /*09c0*/  ISETP.NE.AND P0, PT, R8, RZ, PT ;  /* 0x000000ff0800720c */ /* 0x000fda0003f05270 */
[----:B------:R-:W-:Y:S05]  /*09d0*/  @!P0 BRA `(.L_x_13) ;  /* 0x000000bc00948947 */ /* 0x000fea0003800000 */
[----:B------:R-:W-:-:S13]  /*09e0*/  ISETP.NE.AND P0, PT, R8, 0x1, PT ;  /* 0x000000010800780c */ /* 0x000fda0003f05270 */
[----:B------:R-:W-:Y:S05]  /*09f0*/  @P0 EXIT ;  /* 0x000000000000094d */ /* 0x000fea0003800000 */
[----:B------:R-:W-:Y:S01]  /*0a00*/  ISETP.GE.AND P0, PT, R3, 0x1, PT ;  /* 0x000000010300780c */ /* 0x000fe20003f06270 */
[----:B------:R-:W-:Y:S01]  /*0a10*/  UMOV UR4, URZ ;  /* 0x0000003f00047c82 */ /* 0x000fe20008000000 */
[----:B------:R-:W-:Y:S02]  /*0a20*/  CS2R R54, SRZ ;  /* 0x0000000000367805 */ /* 0x000fe4000001ff00 */
[----:B------:R-:W-:Y:S02]  /*0a30*/  CS2R R120, SRZ ;  /* 0x0000000000787805 */ /* 0x000fe4000001ff00 */
[----:B------:R-:W-:Y:S02]  /*0a40*/  CS2R R122, SRZ ;  /* 0x00000000007a7805 */ /* 0x000fe4000001ff00 */
[----:B------:R-:W-:Y:S02]  /*0a50*/  CS2R R124, SRZ ;  /* 0x00000000007c7805 */ /* 0x000fe4000001ff00 */
[----:B------:R-:W-:-:S02]  /*0a60*/  CS2R R126, SRZ ;  /* 0x00000000007e7805 */ /* 0x000fc4000001ff00 */
[----:B------:R-:W-:Y:S02]  /*0a70*/  CS2R R128, SRZ ;  /* 0x0000000000807805 */ /* 0x000fe4000001ff00 */
        /* <DEDUP_REMOVED lines=57> */
[----:B------:R-:W-:Y:S01]  /*0e10*/  CS2R R52, SRZ ;  /* 0x0000000000347805 */ /* 0x000fe2000001ff00 */
[----:B------:R-:W-:Y:S06]  /*0e20*/  @!P0 BRA `(.L_x_14) ;  /* 0x0000000800788947 */ /* 0x000fec0003800000 */
[----:B------:R-:W-:-:S04]  /*0e30*/  LOP3.LUT R5, R2, 0x1, RZ, 0xfc, !PT ;  /* 0x0000000102057812 */ /* 0x000fc800078efcff */
[----:B------:R-:W-:-:S13]  /*0e40*/  ISETP.NE.AND P1, PT, R5, 0x3, PT ;  /* 0x000000030500780c */ /* 0x000fda0003f25270 */
[----:B------:R-:W-:Y:S05]  /*0e50*/  @!P1 BRA `(.L_x_15) ;  /* 0x0000000000049947 */ /* 0x000fea0003800000 */
[----:B------:R-:W-:Y:S01]  /*0e60*/  BPT.TRAP 0x1 ;  /* 0x000000040000795c */ /* 0x000fe20000300000 */
.L_x_15:
[----:B------:R-:W0:Y:S01]  /*0e70*/  S2UR UR5, SR_CgaCtaId ;  /* 0x00000000000579c3 */ /* 0x000e220000008800 */
[----:B------:R-:W-:Y:S01]  /*0e80*/  SHF.L.U32 R5, RZ, 0x1f, RZ ;  /* 0x0000001fff057819 */ /* 0x000fe200000006ff */
[----:B------:R-:W-:Y:S02]  /*0e90*/  UMOV UR4, 0x400 ;  /* 0x0000040000047882 */ /* 0x000fe40000000000 */
[----:B0-----:R-:W-:-:S12]  /*0ea0*/  ULEA UR4, UR5, UR4, 0x18 ;  /* 0x0000000405047291 */ /* 0x001fd8000f8ec03f */
.L_x_16:
[----:B0-----:R-:W-:-:S04]  /*0eb0*/  IMAD.U32 R6, RZ, RZ, UR4 ;  /* 0x00000004ff067e24 */ /* 0x001fc8000f8e00ff */
[----:B------:R0:W1:Y:S03]  /*0ec0*/  SYNCS.PHASECHK.TRANS64.TRYWAIT P1, [R6+URZ+0x28000], R5 ;  /* 0x02800005060075a7 */ /* 0x000066000802017f */
[----:B-1----:R-:W-:Y:S05]  /*0ed0*/  @!P1 NANOSLEEP.SYNCS 0x989680 ;  /* 0x009896800000995d */ /* 0x002fea0003900000 */
[----:B------:R-:W1:Y:S02]  /*0ee0*/  @!P1 SYNCS.PHASECHK.TRANS64 P1, [R6+URZ+0x28000], R5 ;  /* 0x02800005060095a7 */ /* 0x000e64000802007f */
[----:B-1----:R-:W-:Y:S05]  /*0ef0*/  @!P1 BRA `(.L_x_16) ;  /* 0xfffffffc00ec9947 */ /* 0x002fea000383ffff */
[----:B------:R-:W-:Y:S01]  /*0f00*/  UIADD3 UR5, UR4, 0x20000, URZ ;  /* 0x0002000004057890 */ /* 0x000fe2000fffe03f */
[----:B------:R-:W-:Y:S01]  /*0f10*/  WARPGROUP.ARRIVE ;  /* 0x00000000000079c5 */ /* 0x000fe20000000000 */
[----:B------:R-:W-:Y:S02]  /*0f20*/  USHF.R.U32.HI UR4, URZ, 0x4, UR4 ;  /* 0x000000043f047899 */ /* 0x000fe40008011604 */
[----:B------:R-:W-:Y:S02]  /*0f30*/  USHF.R.U32.HI UR5, URZ, 0x4, UR5 ;  /* 0x000000043f057899 */ /* 0x000fe40008011605 */
[----:B------:R-:W-:Y:S02]  /*0f40*/  ULOP3.LUT UR4, UR4, 0x3fff, URZ, 0xc0, !UPT ;  /* 0x00003fff04047892 */ /* 0x000fe4000f8ec03f */
[----:B------:R-:W-:Y:S02]  /*0f50*/  ULOP3.LUT UR5, UR5, 0x3fff, URZ, 0xc0, !UPT ;  /* 0x00003fff05057892 */ /* 0x000fe4000f8ec03f */
[----:B------:R-:W-:-:S02]  /*0f60*/  ULOP3.LUT UR4, UR4, 0x10000, URZ, 0xfc, !UPT ;  /* 0x0001000004047892 */ /* 0x000fc4000f8efc3f */
[----:B------:R-:W-:Y:S02]  /*0f70*/  ULOP3.LUT UR6, UR5, 0x10000, URZ, 0xfc, !UPT ;  /* 0x0001000005067892 */ /* 0x000fe4000f8efc3f */
[----:B------:R-:W-:Y:S02]  /*0f80*/  UIADD3 UR5, UR4, 0x400, URZ ;  /* 0x0000040004057890 */ /* 0x000fe4000fffe03f */
[----:B------:R-:W-:Y:S02]  /*0f90*/  UIADD3 UR7, UR4, 0x800, URZ ;  /* 0x0000080004077890 */ /* 0x000fe4000fffe03f */
[----:B------:R-:W-:Y:S01]  /*0fa0*/  UMOV UR8, UR4 ;  /* 0x0000000400087c82 */ /* 0x000fe20008000000 */
[----:B------:R-:W-:Y:S01]  /*0fb0*/  UMOV UR9, 0x40000080 ;  /* 0x4000008000097882 */ /* 0x000fe20000000000 */
[----:B------:R-:W-:Y:S01]  /*0fc0*/  UMOV UR10, UR6 ;  /* 0x00000006000a7c82 */ /* 0x000fe20008000000 */
[----:B------:R-:W-:Y:S01]  /*0fd0*/  UMOV UR11, 0x40000080 ;  /* 0x40000080000b7882 */ /* 0x000fe20000000000 */
[----:B------:R-:W-:Y:S01]  /*0fe0*/  UIADD3 UR14, UR4, 0xc00, URZ ;  /* 0x00000c00040e7890 */ /* 0x000fe2000fffe03f */
[----:B------:R-:W-:Y:S01]  /*0ff0*/  HGMMA.64x64x8.F32.TF32 R120, gdesc[UR8], RZ, !UPT ;  /* 0x04e00000087879f0 */ /* 0x000fe2000c7028ff */
        /* <DEDUP_REMOVED lines=12> */
[----:B------:R-:W-:-:S02]  /*10c0*/  UIADD3 UR8, UR4, 0x2, URZ ;  /* 0x0000000204087890 */ /* 0x000fc4000fffe03f */
[----:B------:R-:W-:Y:S01]  /*10d0*/  UIADD3 UR10, UR6, 0x2, URZ ;  /* 0x00000002060a7890 */ /* 0x000fe2000fffe03f */
[----:B------:R-:W-:Y:S01]  /*10e0*/  UMOV UR9, 0x40000080 ;  /* 0x4000008000097882 */ /* 0x000fe20000000000 */
[----:B------:R-:W-:-:S07]  /*10f0*/  UMOV UR11, 0x40000080 ;  /* 0x40000080000b7882 */ /* 0x000fce0000000000 */
[----:B------:R-:W-:Y:S01]  /*1100*/  HGMMA.64x64x8.F32.TF32 R120, gdesc[UR8], R120 ;  /* 0x04e00000087879f0 */ /* 0x000fe20008702878 */
[----:B------:R-:W-:Y:S01]  /*1110*/  UMOV UR8, UR5 ;  /* 0x0000000500087c82 */ /* 0x000fe20008000000 */
[----:B------:R-:W-:Y:S01]  /*1120*/  UMOV UR9, 0x40000080 ;  /* 0x4000008000097882 */ /* 0x000fe20000000000 */
[----:B------:R-:W-:Y:S01]  /*1130*/  UIADD3 UR5, UR4, 0x404, URZ ;  /* 0x0000040404057890 */ /* 0x000fe2000fffe03f */
        /* <DEDUP_REMOVED lines=87> */
[----:B------:R-:W-:Y:S02]  /*16b0*/  UMOV UR9, 0x40000080 ;  /* 0x4000008000097882 */ /* 0x000fe40000000000 */
[----:B------:R-:W-:Y:S01]  /*16c0*/  HGMMA.64x64x8.F32.TF32 R56, gdesc[UR8], R56 ;  /* 0x04e00000083879f0 */ /* 0x000fe20008702838 */
[----:B------:R-:W-:Y:S01]  /*16d0*/  UMOV UR8, UR14 ;  /* 0x0000000e00087c82 */ /* 0x000fe20008000000 */
[----:B------:R-:W-:-:S02]  /*16e0*/  UMOV UR9, 0x40000080 ;  /* 0x4000008000097882 */ /* 0x000fc40000000000 */
[----:B------:R-:W-:Y:S01]  /*16f0*/  HGMMA.64x64x8.F32.TF32 R24, gdesc[UR8], R24 ;  /* 0x04e00000081879f0 */ /* 0x000fe20008702818 */
[----:B------:R-:W-:Y:S02]  /*1700*/  UIADD3 UR8, UR4, 0x46, URZ ;  /* 0x0000004604087890 */ /* 0x000fe4000fffe03f */
[----:B------:R-:W-:Y:S02]  /*1710*/  UIADD3 UR10, UR6, 0x46, URZ ;  /* 0x00000046060a7890 */ /* 0x000fe4000fffe03f */
[----:B------:R-:W-:Y:S01]  /*1720*/  UIADD3 UR6, UR4, 0x846, URZ ;  /* 0x0000084604067890 */ /* 0x000fe2000fffe03f */
[----:B------:R-:W-:Y:S01]  /*1730*/  UMOV UR9, 0x40000080 ;  /* 0x4000008000097882 */ /* 0x000fe20000000000 */
[----:B------:R-:W-:Y:S01]  /*1740*/  UMOV UR11, 0x40000080 ;  /* 0x40000080000b7882 */ /* 0x000fe20000000000 */
[----:B------:R-:W-:-:S04]  /*1750*/  UIADD3 UR4, UR4, 0xc46, URZ ;  /* 0x00000c4604047890 */ /* 0x000fc8000fffe03f */
[----:B------:R-:W-:Y:S01]  /*1760*/  HGMMA.64x64x8.F32.TF32 R120, gdesc[UR8], R120 ;  /* 0x04e00000087879f0 */ /* 0x000fe20008702878 */
[----:B------:R-:W-:Y:S01]  /*1770*/  UMOV UR8, UR5 ;  /* 0x0000000500087c82 */ /* 0x000fe20008000000 */
[----:B------:R-:W-:Y:S02]  /*1780*/  UMOV UR9, 0x40000080 ;  /* 0x4000008000097882 */ /* 0x000fe40000000000 */
[----:B------:R-:W-:Y:S01]  /*1790*/  HGMMA.64x64x8.F32.TF32 R88, gdesc[UR8], R88 ;  /* 0x04e00000085879f0 */ /* 0x000fe20008702858 */
[----:B------:R-:W-:Y:S01]  /*17a0*/  UMOV UR8, UR6 ;  /* 0x0000000600087c82 */ /* 0x000fe20008000000 */
[----:B------:R-:W-:Y:S02]  /*17b0*/  UMOV UR9, 0x40000080 ;  /* 0x4000008000097882 */ /* 0x000fe40000000000 */
[----:B------:R-:W-:Y:S01]  /*17c0*/  HGMMA.64x64x8.F32.TF32 R56, gdesc[UR8], R56 ;  /* 0x04e00000083879f0 */ /* 0x000fe20008702838 */
[----:B------:R-:W-:Y:S01]  /*17d0*/  UMOV UR8, UR4 ;  /* 0x0000000400087c82 */ /* 0x000fe20008000000 */
[----:B------:R-:W-:Y:S01]  /*17e0*/  UMOV UR9, 0x40000080 ;  /* 0x4000008000097882 */ /* 0x000fe20000000000 */
[----:B------:R-:W-:Y:S01]  /*17f0*/  UMOV UR4, 0x1 ;  /* 0x0000000100047882 */ /* 0x000fe20000000000 */
[----:B------:R-:W-:Y:S04]  /*1800*/  HGMMA.64x64x8.F32.TF32 R24, gdesc[UR8], R24, gsb0 ;  /* 0x04e00000081879f0 */ /* 0x000fe80008002818 */
.L_x_14:
[----:B0-----:R-:W-:-:S05]  /*1810*/  VIMNMX R6, R3, 0x1, PT ;  /* 0x0000000103067848 */ /* 0x001fca0003fe0100 */
[----:B------:R-:W-:-:S05]  /*1820*/  IMAD.IADD R6, R3, 0x1, -R6 ;  /* 0x0000000103067824 */ /* 0x000fca00078e0a06 */
[----:B------:R-:W-:-:S13]  /*1830*/  ISETP.GE.AND P1, PT, R6, 0x1, PT ;  /* 0x000000010600780c */ /* 0x000fda0003f26270 */
[----:B------:R-:W-:Y:S05]  /*1840*/  @!P1 BRA `(.L_x_17) ;  /* 0x0000000800f89947 */ /* 0x000fea0003800000 */
[----:B------:R-:W0:Y:S01]  /*1850*/  S2UR UR6, SR_CgaCtaId ;  /* 0x00000000000679c3 */ /* 0x000e220000008800 */
[----:B------:R-:W-:Y:S01]  /*1860*/  UMOV UR5, 0x400 ;  /* 0x0000040000057882 */ /* 0x000fe20000000000 */
[----:B------:R-:W-:Y:S01]  /*1870*/  LOP3.LUT R10, R2, 0x1, RZ, 0xfc, !PT ;  /* 0x00000001020a7812 */ /* 0x000fe200078efcff */
[----:B------:R-:W-:Y:S01]  /*1880*/  IMAD.MOV.U32 R9, RZ, RZ, RZ ;  /* 0x000000ffff097224 */ /* 0x000fe200078e00ff */
[----:B------:R-:W-:Y:S01]  /*1890*/  UISETP.NE.U32.AND UP0, UPT, UR4, URZ, UPT ;  /* 0x0000003f0400728c */ /* 0x000fe2000bf05070 */
[----:B------:R-:W-:Y:S02]  /*18a0*/  IMAD.MOV.U32 R3, RZ, RZ, R6 ;  /* 0x000000ffff037224 */ /* 0x000fe400078e0006 */
[----:B------:R-:W-:Y:S01]  /*18b0*/  IMAD.MOV.U32 R5, RZ, RZ, RZ ;  /* 0x000000ffff057224 */ /* 0x000fe200078e00ff */
[----:B0-----:R-:W-:-:S04]  /*18c0*/  ULEA UR5, UR6, UR5, 0x18 ;  /* 0x0000000506057291 */ /* 0x001fc8000f8ec03f */
[----:B------:R-:W-:Y:S02]  /*18d0*/  UIADD3 UR7, UR5, 0x20000, URZ ;  /* 0x0002000005077890 */ /* 0x000fe4000fffe03f */
[----:B------:R-:W-:Y:S02]  /*18e0*/  USHF.R.U32.HI UR6, URZ, 0x4, UR5 ;  /* 0x000000043f067899 */ /* 0x000fe40008011605 */
[----:B------:R-:W-:Y:S02]  /*18f0*/  USHF.R.U32.HI UR7, URZ, 0x4, UR7 ;  /* 0x000000043f077899 */ /* 0x000fe40008011607 */
[----:B------:R-:W-:Y:S02]  /*1900*/  ULOP3.LUT UR6, UR6, 0x3fff, URZ, 0xc0, !UPT ;  /* 0x00003fff06067892 */ /* 0x000fe4000f8ec03f */
[----:B------:R-:W-:Y:S02]  /*1910*/  ULOP3.LUT UR7, UR7, 0x3fff, URZ, 0xc0, !UPT ;  /* 0x00003fff07077892 */ /* 0x000fe4000f8ec03f */
[----:B------:R-:W-:-:S02]  /*1920*/  ULOP3.LUT UR6, UR6, 0x10000, URZ, 0xfc, !UPT ;  /* 0x0001000006067892 */ /* 0x000fc4000f8efc3f */
[----:B------:R-:W-:-:S12]  /*1930*/  ULOP3.LUT UR7, UR7, 0x10000, URZ, 0xfc, !UPT ;  /* 0x0001000007077892 */ /* 0x000fd8000f8efc3f */
.L_x_22:
[----:B------:R-:W-:-:S13]  /*1940*/  ISETP.NE.AND P2, PT, R10, 0x3, PT ;  /* 0x000000030a00780c */ /* 0x000fda0003f45270 */
[----:B------:R-:W-:Y:S05]  /*1950*/  @!P2 BRA `(.L_x_18) ;  /* 0x000000000004a947 */ /* 0x000fea0003800000 */
[----:B------:R-:W-:Y:S01]  /*1960*/  BPT.TRAP 0x1 ;  /* 0x000000040000795c */ /* 0x000fe20000300000 */
.L_x_18:
[----:B------:R-:W-:Y:S01]  /*1970*/  SHF.L.U32 R7, R9, 0x1f, RZ ;  /* 0x0000001f09077819 */ /* 0x000fe200000006ff */
[----:B------:R-:W-:-:S12]  /*1980*/  ULEA UR8, UR4, UR5, 0x3 ;  /* 0x0000000504087291 */ /* 0x000fd8000f8e183f */
.L_x_19:
[----:B0-----:R-:W-:-:S04]  /*1990*/  IMAD.U32 R8, RZ, RZ, UR8 ;  /* 0x00000008ff087e24 */ /* 0x001fc8000f8e00ff */
[----:B------:R0:W1:Y:S03]  /*19a0*/  SYNCS.PHASECHK.TRANS64.TRYWAIT P1, [R8+URZ+0x28000], R7 ;  /* 0x02800007080075a7 */ /* 0x000066000802017f */
[----:B-1----:R-:W-:Y:S05]  /*19b0*/  @!P1 NANOSLEEP.SYNCS 0x989680 ;  /* 0x009896800000995d */ /* 0x002fea0003900000 */
[----:B------:R-:W1:Y:S02]  /*19c0*/  @!P1 SYNCS.PHASECHK.TRANS64 P1, [R8+URZ+0x28000], R7 ;  /* 0x02800007080095a7 */ /* 0x000e64000802007f */
[----:B-1----:R-:W-:Y:S05]  /*19d0*/  @!P1 BRA `(.L_x_19) ;  /* 0xfffffffc00ec9947 */ /* 0x002fea000383ffff */
[----:B------:R-:W-:Y:S01]  /*19e0*/  ULEA UR8, UR4, UR6, 0xc ;  /* 0x0000000604087291 */ /* 0x000fe2000f8e603f */
[----:B------:R-:W-:Y:S01]  /*19f0*/  WARPGROUP.ARRIVE ;  /* 0x00000000000079c5 */ /* 0x000fe20000000000 */
[----:B------:R-:W-:Y:S02]  /*1a00*/  ULEA UR10, UR4, UR7, 0xa ;  /* 0x00000007040a7291 */ /* 0x000fe4000f8e503f */
[----:B------:R-:W-:Y:S02]  /*1a10*/  UIADD3 UR16, UR8, 0x400, URZ ;  /* 0x0000040008107890 */ /* 0x000fe4000fffe03f */
[----:B------:R-:W-:Y:S01]  /*1a20*/  UIADD3 UR14, UR8, 0x800, URZ ;  /* 0x00000800080e7890 */ /* 0x000fe2000fffe03f */
[----:B------:R-:W-:Y:S01]  /*1a30*/  UMOV UR9, 0x40000080 ;  /* 0x4000008000097882 */ /* 0x000fe20000000000 */
[----:B------:R-:W-:Y:S01]  /*1a40*/  UMOV UR11, 0x40000080 ;  /* 0x40000080000b7882 */ /* 0x000fe20000000000 */
[----:B------:R-:W-:Y:S02]  /*1a50*/  UMOV UR18, UR10 ;  /* 0x0000000a00127c82 */ /* 0x000fe40008000000 */
[----:B------:R-:W-:Y:S01]  /*1a60*/  HGMMA.64x64x8.F32.TF32 R120, gdesc[UR8], R120, UP0 ;  /* 0x04e00000087879f0 */ /* 0x000fe2000bf02878 */
[----:B------:R-:W-:Y:S01]  /*1a70*/  UIADD3 UR9, UR8, 0xc00, URZ ;  /* 0x00000c0008097890 */ /* 0x000fe2000fffe03f */
[----:B------:R-:W-:Y:S01]  /*1a80*/  UMOV UR19, UR11 ;  /* 0x0000000b00137c82 */ /* 0x000fe20008000000 */
[----:B------:R-:W-:-:S02]  /*1a90*/  UMOV UR17, 0x40000080 ;  /* 0x4000008000117882 */ /* 0x000fc40000000000 */
[----:B------:R-:W-:Y:S01]  /*1aa0*/  HGMMA.64x64x8.F32.TF32 R88, gdesc[UR16], R88, UP0 ;  /* 0x04e00000105879f0 */ /* 0x000fe2000bf02858 */
[----:B------:R-:W-:Y:S01]  /*1ab0*/  UMOV UR18, UR10 ;  /* 0x0000000a00127c82 */ /* 0x000fe20008000000 */
[----:B------:R-:W-:Y:S01]  /*1ac0*/  UMOV UR19, UR11 ;  /* 0x0000000b00137c82 */ /* 0x000fe20008000000 */
[----:B------:R-:W-:Y:S01]  /*1ad0*/  UMOV UR16, UR14 ;  /* 0x0000000e00107c82 */ /* 0x000fe20008000000 */
[----:B------:R-:W-:Y:S01]  /*1ae0*/  UMOV UR17, 0x40000080 ;  /* 0x4000008000117882 */ /* 0x000fe20000000000 */
[----:B------:R-:W-:Y:S01]  /*1af0*/  UIADD3 UR14, UR8, 0xc02, URZ ;  /* 0x00000c02080e7890 */ /* 0x000fe2000fffe03f */
[----:B------:R-:W-:Y:S01]  /*1b00*/  HGMMA.64x64x8.F32.TF32 R56, gdesc[UR16], R56, UP0 ;  /* 0x04e00000103879f0 */ /* 0x000fe2000bf02838 */
[----:B------:R-:W-:Y:S01]  /*1b10*/  UMOV UR18, UR10 ;  /* 0x0000000a00127c82 */ /* 0x000fe20008000000 */
[----:B------:R-:W-:Y:S01]  /*1b20*/  UMOV UR19, UR11 ;  /* 0x0000000b00137c82 */ /* 0x000fe20008000000 */
[----:B------:R-:W-:Y:S01]  /*1b30*/  UMOV UR16, UR9 ;  /* 0x0000000900107c82 */ /* 0x000fe20008000000 */
[----:B------:R-:W-:Y:S01]  /*1b40*/  UMOV UR17, 0x40000080 ;  /* 0x4000008000117882 */ /* 0x000fe20000000000 */
[----:B------:R-:W-:Y:S01]  /*1b50*/  UIADD3 UR9, UR8, 0x402, URZ ;  /* 0x0000040208097890 */ /* 0x000fe2000fffe03f */
[----:B------:R-:W-:Y:S01]  /*1b60*/  HGMMA.64x64x8.F32.TF32 R24, gdesc[UR16], R24, UP0 ;  /* 0x04e00000101879f0 */ /* 0x000fe2000bf02818 */
[----:B------:R-:W-:-:S02]  /*1b70*/  UIADD3 UR16, UR8, 0x2, URZ ;  /* 0x0000000208107890 */ /* 0x000fc4000fffe03f */
[----:B------:R-:W-:Y:S02]  /*1b80*/  UIADD3 UR18, UR10, 0x2, URZ ;  /* 0x000000020a127890 */ /* 0x000fe4000fffe03f */
[----:B------:R-:W-:Y:S01]  /*1b90*/  UIADD3 UR11, UR8, 0x802, URZ ;  /* 0x00000802080b7890 */ /* 0x000fe2000fffe03f */
[----:B------:R-:W-:Y:S01]  /*1ba0*/  UMOV UR17, 0x40000080 ;  /* 0x4000008000117882 */ /* 0x000fe20000000000 */
[----:B------:R-:W-:-:S05]  /*1bb0*/  UMOV UR19, 0x40000080 ;  /* 0x4000008000137882 */ /* 0x000fca0000000000 */
        /* <DEDUP_REMOVED lines=110> */
[----:B------:R-:W-:-:S02]  /*22a0*/  UMOV UR17, 0x40000080 ;  /* 0x4000008000117882 */ /* 0x000fc40000000000 */
[----:B------:R-:W-:Y:S03]  /*22b0*/  HGMMA.64x64x8.F32.TF32 R24, gdesc[UR16], R24, gsb0 ;  /* 0x04e00000101879f0 */ /* 0x000fe60008002818 */
[----:B------:R-:W-:Y:S02]  /*22c0*/  WARPGROUP.DEPBAR.LE gsb0, 0x1 ;  /* 0x00008000000079c5 */ /* 0x000fe40000010100 */
[----:B------:R-:W-:Y:S05]  /*22d0*/  @!P2 BRA `(.L_x_20) ;  /* 0x000000000004a947 */ /* 0x000fea0003800000 */
[----:B------:R-:W-:Y:S01]  /*22e0*/  BPT.TRAP 0x1 ;  /* 0x000000040000795c */ /* 0x000fe20000300000 */
.L_x_20:
[----:B------:R-:W-:-:S13]  /*22f0*/  ISETP.NE.AND P1, PT, R4, RZ, PT ;  /* 0x000000ff0400720c */ /* 0x000fda0003f25270 */
[----:B0-----:R-:W-:-:S05]  /*2300*/  @P1 LEA R7, R5, UR5, 0x3 ;  /* 0x0000000505071c11 */ /* 0x001fca000f8e18ff */
[----:B------:R-:W-:-:S05]  /*2310*/  @P1 VIADD R7, R7, 0x28010 ;  /* 0x0002801007071836 */ /* 0x000fca0000000000 */
[----:B------:R-:W-:-:S04]  /*2320*/  @P1 PRMT R7, R0, 0x654, R7 ;  /* 0x0000065400071816 */ /* 0x000fc80000000007 */
[----:B------:R0:W-:Y:S01]  /*2330*/  @P1 SYNCS.ARRIVE.TRANS64.RED.A1T0 RZ, [R7+URZ], RZ ;  /* 0x000000ff07ff19a7 */ /* 0x0001e2000810043f */
[----:B------:R-:W-:-:S13]  /*2340*/  ISETP.GT.U32.AND P1, PT, R2, 0x1, PT ;  /* 0x000000010200780c */ /* 0x000fda0003f24070 */
[----:B0-----:R-:W-:Y:S05]  /*2350*/  @P1 BRA `(.L_x_21) ;  /* 0x0000000000041947 */ /* 0x001fea0003800000 */
[----:B------:R-:W-:Y:S01]  /*2360*/  BPT.TRAP 0x1 ;  /* 0x000000040000795c */ /* 0x000fe20000300000 */
.L_x_21:
[----:B------:R-:W-:Y:S01]  /*2370*/  UIADD3 UR4, UR4, 0x1, URZ ;  /* 0x0000000104047890 */ /* 0x000fe2000fffe03f */
[----:B------:R-:W-:Y:S01]  /*2380*/  ISETP.GT.AND P2, PT, R3, 0x1, PT ;  /* 0x000000010300780c */ /* 0x000fe20003f44270 */
[----:B------:R-:W-:Y:S02]  /*2390*/  VIADD R5, R5, 0x1 ;  /* 0x0000000105057836 */ /* 0x000fe40000000000 */
[----:B------:R-:W-:Y:S01]  /*23a0*/  UISETP.NE.AND UP0, UPT, UR4, 0x2, UPT ;  /* 0x000000020400788c */ /* 0x000fe2000bf05270 */
[----:B------:R-:W-:Y:S02]  /*23b0*/  VIADD R3, R3, 0xffffffff ;  /* 0xffffffff03037836 */ /* 0x000fe40000000000 */
[C---:B------:R-:W-:Y:S01]  /*23c0*/  ISETP.NE.AND P1, PT, R5.reuse, 0x2, PT ;  /* 0x000000020500780c */ /* 0x040fe20003f25270 */
[----:B------:R-:W-:Y:S02]  /*23d0*/  USEL UR8, URZ, 0x1, UP0 ;  /* 0x000000013f087887 */ /* 0x000fe40008000000 */
[----:B------:R-:W-:Y:S01]  /*23e0*/  USEL UR4, UR4, URZ, UP0 ;  /* 0x0000003f04047287 */ /* 0x000fe20008000000 */
[----:B------:R-:W-:Y:S01]  /*23f0*/  SEL R5, R5, RZ, P1 ;  /* 0x000000ff05057207 */ /* 0x000fe20000800000 */
[----:B------:R-:W-:-:S02]  /*2400*/  UPLOP3.LUT UP0, UPT, UPT, UPT, UPT, 0x80, 0x0 ;  /* 0x000000000000789c */ /* 0x000fc40003f0f070 */
[----:B------:R-:W-:Y:S01]  /*2410*/  LOP3.LUT R9, R9, UR8, RZ, 0x3c, !PT ;  /* 0x0000000809097c12 */ /* 0x000fe2000f8e3cff */
[----:B------:R-:W-:Y:S08]  /*2420*/  @P2 BRA `(.L_x_22) ;  /* 0xfffffff400442947 */ /* 0x000ff0000383ffff */
.L_x_17:
[----:B------:R-:W-:Y:S02]  /*2430*/  WARPGROUP.DEPBAR.LE gsb0, 0x0 ;  /* 0x00008000000079c5 */ /* 0x000fe40000010000 */
[----:B------:R-:W-:Y:S05]  /*2440*/  @!P0 BRA `(.L_x_23) ;  /* 0x0000000000408947 */ /* 0x000fea0003800000 */
[----:B------:R-:W-:-:S04]  /*2450*/  LOP3.LUT R3, R2, 0x1, RZ, 0xfc, !PT ;  /* 0x0000000102037812 */ /* 0x000fc800078efcff */
[----:B------:R-:W-:-:S13]  /*2460*/  ISETP.NE.AND P0, PT, R3, 0x3, PT ;  /* 0x000000030300780c */ /* 0x000fda0003f05270 */
[----:B------:R-:W-:Y:S05]  /*2470*/  @!P0 BRA `(.L_x_24) ;  /* 0x0000000000048947 */ /* 0x000fea0003800000 */
[----:B------:R-:W-:Y:S01]  /*2480*/  BPT.TRAP 0x1 ;  /* 0x000000040000795c */ /* 0x000fe20000300000 */
.L_x_24:
[----:B------:R-:W-:-:S13]  /*2490*/  ISETP.NE.AND P0, PT, R4, RZ, PT ;  /* 0x000000ff0400720c */ /* 0x000fda0003f05270 */
[----:B------:R-:W0:Y:S01]  /*24a0*/  @P0 S2R R4, SR_CgaCtaId ;  /* 0x0000000000040919 */ /* 0x000e220000008800 */
[----:B------:R-:W-:Y:S01]  /*24b0*/  @P0 IMAD.SHL.U32 R6, R6, 0x8, RZ ;  /* 0x0000000806060824 */ /* 0x000fe200078e00ff */
[----:B------:R-:W-:-:S04]  /*24c0*/  @P0 MOV R3, 0x400 ;  /* 0x0000040000030802 */ /* 0x000fc80000000f00 */
[----:B------:R-:W-:Y:S02]  /*24d0*/  @P0 LOP3.LUT R6, R6, 0x8, RZ, 0xc0, !PT ;  /* 0x0000000806060812 */ /* 0x000fe400078ec0ff */
[----:B0-----:R-:W-:-:S04]  /*24e0*/  @P0 LEA R3, R4, R3, 0x18 ;  /* 0x0000000304030211 */ /* 0x001fc800078ec0ff */
[----:B------:R-:W-:-:S04]  /*24f0*/  @P0 IADD3 R3, R3, 0x28010, R6 ;  /* 0x0002801003030810 */ /* 0x000fc80007ffe006 */
[----:B------:R-:W-:-:S04]  /*2500*/  @P0 PRMT R3, R0, 0x654, R3 ;  /* 0x0000065400030816 */ /* 0x000fc80000000003 */
[----:B------:R0:W-:Y:S01]  /*2510*/  @P0 SYNCS.ARRIVE.TRANS64.RED.A1T0 RZ, [R3+URZ], RZ ;  /* 0x000000ff03ff09a7 */ /* 0x0001e2000810043f */
[----:B------:R-:W-:-:S13]  /*2520*/  ISETP.GT.U32.AND P0, PT, R2, 0x1, PT ;  /* 0x000000010200780c */ /* 0x000fda0003f04070 */
[----:B0-----:R-:W-:Y:S05]  /*2530*/  @P0 BRA `(.L_x_23) ;  /* 0x0000000000040947 */ /* 0x001fea0003800000 */
[----:B------:R-:W-:Y:S01]  /*2540*/  BPT.TRAP 0x1 ;  /* 0x000000040000795c */ /* 0x000fe20000300000 */
.L_x_23:
[----:B------:R-:W0:Y:S01]  /*2550*/  S2R R0, SR_TID.X ;  /* 0x0000000000007919 */ /* 0x000e220000002100 */
[----:B------:R-:W-:Y:S01]  /*2560*/  ULDC.64 UR4, c[0x0][0x280] ;  /* 0x0000a00000047ab9 */ /* 0x000fe20000000a00 */
[----:B------:R-:W1:Y:S01]  /*2570*/  S2R R2, SR_CTAID.Y ;  /* 0x0000000000027919 */ /* 0x000e620000002600 */
[----:B------:R-:W2:Y:S01]  /*2580*/  S2R R9, SR_CTAID.X ;  /* 0x0000000000097919 */ /* 0x000ea20000002500 */
[----:B0-----:R-:W-:-:S04]  /*2590*/  SHF.R.S32.HI R3, RZ, 0x1f, R0 ;  /* 0x0000001fff037819 */ /* 0x001fc80000011400 */
[----:B------:R-:W-:-:S04]  /*25a0*/  LEA.HI R3, R3, R0, RZ, 0x7 ;  /* 0x0000000003037211 */ /* 0x000fc800078f38ff */
[----:B------:R-:W-:Y:S01]  /*25b0*/  LOP3.LUT R3, R3, 0xffffff80, RZ, 0xc0, !PT ;  /* 0xffffff8003037812 */ /* 0x000fe200078ec0ff */
[----:B--2---:R-:W-:-:S04]  /*25c0*/  IMAD.SHL.U32 R6, R9, 0x100, RZ ;  /* 0x0000010009067824 */ /* 0x004fc800078e00ff */
[----:B------:R-:W-:Y:S02]  /*25d0*/  IMAD.IADD R8, R0, 0x1, -R3 ;  /* 0x0000000100087824 */ /* 0x000fe400078e0a03 */
[----:B-1----:R-:W-:-:S03]  /*25e0*/  IMAD.SHL.U32 R0, R2, 0x40, RZ ;  /* 0x0000004002007824 */ /* 0x002fc600078e00ff */
[----:B------:R-:W-:Y:S02]  /*25f0*/  SHF.R.S32.HI R7, RZ, 0x1f, R8 ;  /* 0x0000001fff077819 */ /* 0x000fe40000011408 */
[----:B------:R-:W-:Y:S02]  /*2600*/  ISETP.GE.AND P0, PT, R0, UR5, PT ;  /* 0x0000000500007c0c */ /* 0x000fe4000bf06270 */
[----:B------:R-:W-:Y:S02]  /*2610*/  LEA.HI R2, R7, R8, RZ, 0x2 ;  /* 0x0000000807027211 */ /* 0x000fe400078f10ff */
[----:B------:R-:W-:Y:S02]  /*2620*/  ISETP.GE.OR P0, PT, R6, UR4, P0 ;  /* 0x0000000406007c0c */ /* 0x000fe40008706670 */
[--C-:B------:R-:W-:Y:S02]  /*2630*/  SHF.R.S32.HI R4, RZ, 0x2, R2.reuse ;  /* 0x00000002ff047819 */ /* 0x100fe40000011402 */
[----:B------:R-:W-:-:S04]  /*2640*/  SHF.R.S32.HI R3, RZ, 0x1f, R2 ;  /* 0x0000001fff037819 */ /* 0x000fc80000011402 */
[----:B------:R-:W-:-:S04]  /*2650*/  LEA.HI R3, R3, R4, RZ, 0x3 ;  /* 0x0000000403037211 */ /* 0x000fc800078f18ff */
[----:B------:R-:W-:Y:S01]  /*2660*/  LOP3.LUT R5, R3, 0xfffffff8, RZ, 0xc0, !PT ;  /* 0xfffffff803057812 */ /* 0x000fe200078ec0ff */
[----:B------:R-:W-:Y:S06]  /*2670*/  @P0 EXIT ;  /* 0x000000000000094d */ /* 0x000fec0003800000 */
[----:B------:R-:W0:Y:S01]  /*2680*/  LDC.64 R20, c[0x0][0x5d0] ;  /* 0x00017400ff147b82 */ /* 0x000e220000000a00 */
[----:B------:R-:W-:Y:S01]  /*2690*/  LOP3.LUT R3, R2, 0x7ffffffc, RZ, 0xc0, !PT ;  /* 0x7ffffffc02037812 */ /* 0x000fe200078ec0ff */
[----:B------:R-:W-:Y:S01]  /*26a0*/  IMAD.IADD R2, R4, 0x1, -R5 ;  /* 0x0000000104027824 */ /* 0x000fe200078e0a05 */
[----:B------:R-:W-:Y:S02]  /*26b0*/  LEA.HI R5, R7, R8, RZ, 0x5 ;  /* 0x0000000807057211 */ /* 0x000fe400078f28ff */
[----:B----45:R-:W-:Y:S01]  /*26c0*/  FSETP.NEU.AND P1, PT, R14, RZ, PT ;  /* 0x000000ff0e00720b */ /* 0x030fe20003f2d000 */
[----:B------:R-:W-:Y:S01]  /*26d0*/  IMAD.IADD R4, R8, 0x1, -R3 ;  /* 0x0000000108047824 */ /* 0x000fe200078e0a03 */
[----:B------:R-:W-:Y:S02]  /*26e0*/  SHF.R.S32.HI R3, RZ, 0x1f, R2 ;  /* 0x0000001fff037819 */ /* 0x000fe40000011402 */
[----:B------:R-:W-:Y:S01]  /*26f0*/  SHF.R.S32.HI R13, RZ, 0x5, R5 ;  /* 0x00000005ff0d7819 */ /* 0x000fe20000011405 */
[----:B------:R-:W-:-:S02]  /*2700*/  IMAD.SHL.U32 R5, R4, 0x2, RZ ;  /* 0x0000000204057824 */ /* 0x000fc400078e00ff */
[----:B------:R-:W-:-:S03]  /*2710*/  IMAD.WIDE R8, R9, 0x100, R2 ;  /* 0x0000010009087825 */ /* 0x000fc600078e0202 */
[----:B------:R-:W-:Y:S01]  /*2720*/  SHF.R.S32.HI R7, RZ, 0x1f, R5 ;  /* 0x0000001fff077819 */ /* 0x000fe20000011405 */
[C---:B------:R-:W-:Y:S01]  /*2730*/  IMAD R3, R13.reuse, -0x10, -R6 ;  /* 0xfffffff00d037824 */ /* 0x040fe200078e0a06 */
[C---:B------:R-:W-:Y:S01]  /*2740*/  IADD3 R6, P0, R0.reuse, R5, RZ ;  /* 0x0000000500067210 */ /* 0x040fe20007f1e0ff */
[----:B------:R-:W-:Y:S01]  /*2750*/  IMAD.WIDE R8, R13, 0x10, R8 ;  /* 0x000000100d087825 */ /* 0x000fe200078e0208 */
[----:B------:R-:W-:Y:S02]  /*2760*/  IADD3 R10, -R5, UR5, -R0 ;  /* 0x00000005050a7c10 */ /* 0x000fe4000fffe900 */
[----:B------:R-:W-:Y:S02]  /*2770*/  LEA.HI.X.SX32 R7, R0, R7, 0x1, P0 ;  /* 0x0000000700077211 */ /* 0x000fe400000f0eff */
[----:B------:R-:W-:Y:S01]  /*2780*/  IADD3 R0, R3, UR4, -R2 ;  /* 0x0000000403007c10 */ /* 0x000fe2000fffe802 */
[-C--:B0-----:R-:W-:Y:S01]  /*2790*/  IMAD R2, R9, R20.reuse, RZ ;  /* 0x0000001409027224 */ /* 0x081fe200078e02ff */
[----:B------:R-:W-:Y:S01]  /*27a0*/  ISETP.GT.AND P3, PT, R10, RZ, PT ;  /* 0x000000ff0a00720c */ /* 0x000fe20003f64270 */
[----:B------:R-:W-:Y:S01]  /*27b0*/  IMAD.WIDE.U32 R16, R8, R20, R6 ;  /* 0x0000001408107225 */ /* 0x000fe200078e0006 */
[----:B------:R-:W-:-:S02]  /*27c0*/  SHF.L.U64.HI R12, R20, 0x3, R21 ;  /* 0x00000003140c7819 */ /* 0x000fc40000010215 */
[----:B------:R-:W-:Y:S01]  /*27d0*/  P2R R3, PR, RZ, 0x8 ;  /* 0x00000008ff037803 */ /* 0x000fe20000000000 */
[----:B------:R-:W-:Y:S01]  /*27e0*/  IMAD R19, R8, R21, R2 ;  /* 0x0000001508137224 */ /* 0x000fe200078e0202 */
[----:B------:R-:W-:Y:S01]  /*27f0*/  ISETP.GT.AND P0, PT, R0, RZ, P3 ;  /* 0x000000ff0000720c */ /* 0x000fe20001f04270 */
[----:B------:R-:W-:Y:S02]  /*2800*/  IMAD.SHL.U32 R13, R20, 0x8, RZ ;  /* 0x00000008140d7824 */ /* 0x000fe400078e00ff */
[----:B------:R-:W-:Y:S01]  /*2810*/  IMAD.IADD R19, R17, 0x1, R19 ;  /* 0x0000000111137824 */ /* 0x000fe200078e0213 */
[----:B------:R-:W-:Y:S09]  /*2820*/  @!P1 BRA `(.L_x_25) ;  /* 0x0000006c00709947 */ /* 0x000ff20003800000 */
[----:B------:R-:W-:Y:S01]  /*2830*/  ULDC.64 UR4, c[0x0][0x5b0] ;  /* 0x00016c0000047ab9 */ /* 0x000fe20000000a00 */
[----:B------:R-:W-:Y:S01]  /*2840*/  ULDC.64 UR8, c[0x0][0x5a8] ;  /* 0x00016a0000087ab9 */ /* 0x000fe20000000a00 */
[----:B---3--:R-:W-:Y:S01]  /*2850*/  IMAD R15, R9, UR4, RZ ;  /* 0x00000004090f7c24 */ /* 0x008fe2000f8e02ff */
[----:B------:R-:W-:Y:S01]  /*2860*/  ULDC.64 UR6, c[0x0][0x5c8] ;  /* 0x0001720000067ab9 */ /* 0x000fe20000000a00 */
[----:B------:R-:W-:-:S04]  /*2870*/  IMAD.WIDE.U32 R2, R8, UR4, R6 ;  /* 0x0000000408027c25 */ /* 0x000fc8000f8e0006 */
[----:B------:R-:W-:Y:S01]  /*2880*/  IMAD R15, R8, UR5, R15 ;  /* 0x00000005080f7c24 */ /* 0x000fe2000f8e020f */
[----:B------:R-:W-:-:S03]  /*2890*/  LEA R4, P1, R2, UR8, 0x2 ;  /* 0x0000000802047c11 */ /* 0x000fc6000f8210ff */
[----:B------:R-:W-:-:S05]  /*28a0*/  IMAD.IADD R3, R3, 0x1, R15 ;  /* 0x0000000103037824 */ /* 0x000fca00078e020f */
[----:B------:R-:W-:-:S05]  /*28b0*/  LEA.HI.X R5, R2, UR9, R3, 0x2, P1 ;  /* 0x0000000902057c11 */ /* 0x000fca00088f1403 */
[----:B------:R-:W2:Y:S01]  /*28c0*/  @P0 LDG.E.LTC128B R17, desc[UR12][R4.64] ;  /* 0x0000000c04110981 */ /* 0x000ea2000c1e1920 */
[----:B------:R-:W-:Y:S01]  /*28d0*/  ISETP.GT.AND P6, PT, R10, 0x1, PT ;  /* 0x000000010a00780c */ /* 0x000fe20003fc4270 */
[----:B------:R-:W-:Y:S01]  /*28e0*/  BSSY B0, `(.L_x_26) ;  /* 0x000000d000007945 */ /* 0x000fe20003800000 */
[----:B------:R-:W-:Y:S02]  /*28f0*/  LEA R2, P2, R16, UR6, 0x2 ;  /* 0x0000000610027c11 */ /* 0x000fe4000f8410ff */
[----:B------:R-:W-:Y:S02]  /*2900*/  ISETP.GT.AND P1, PT, R0, RZ, P6 ;  /* 0x000000ff0000720c */ /* 0x000fe40003724270 */
[----:B--2---:R-:W-:Y:S01]  /*2910*/  LOP3.LUT R3, R17, 0xffffe000, RZ, 0xc0, !PT ;  /* 0xffffe00011037812 */ /* 0x004fe200078ec0ff */
[----:B------:R-:W-:-:S04]  /*2920*/  IMAD.MOV.U32 R18, RZ, RZ, R17 ;  /* 0x000000ffff127224 */ /* 0x000fc800078e0011 */
[----:B------:R-:W-:-:S04]  /*2930*/  FMUL R3, R3, R14 ;  /* 0x0000000e03037220 */ /* 0x000fc80000400000 */
[----:B------:R-:W-:Y:S01]  /*2940*/  FFMA R23, R120, R11, R3 ;  /* 0x0000000b78177223 */ /* 0x000fe20000000003 */
[----:B------:R-:W-:Y:S02]  /*2950*/  P2R R3, PR, RZ, 0x40 ;  /* 0x00000040ff037803 */ /* 0x000fe40000000000 */
[----:B------:R-:W-:Y:S02]  /*2960*/  LEA.HI.X R3, R16, UR7, R19, 0x2, P2 ;  /* 0x0000000710037c11 */ /* 0x000fe400090f1413 */
[----:B------:R-:W-:-:S05]  /*2970*/  F2FP.TF32.F32.PACK_B R23, R23 ;  /* 0x00000017ff17723e */ /* 0x000fca00024050ff */
[----:B------:R0:W-:Y:S01]  /*2980*/  @P0 STG.E desc[UR12][R2.64], R23 ;  /* 0x0000001702000986 */ /* 0x0001e2000c10190c */
[----:B------:R-:W-:Y:S05]  /*2990*/  @!P1 BRA `(.L_x_27) ;  /* 0x0000000000049947 */ /* 0x000fea0003800000 */
[----:B------:R1:W5:Y:S02]  /*29a0*/  LDG.E.LTC128B R18, desc[UR12][R4.64+0x4] ;  /* 0x0000040c04127981 */ /* 0x000364000c1e1920 */
.L_x_27:
[----:B------:R-:W-:Y:S05]  /*29b0*/  BSYNC B0 ;  /* 0x0000000000007941 */ /* 0x000fea0003800000 */
.L_x_26:
[----:B------:R-:W-:Y:S01]  /*29c0*/  USHF.L.U32 UR6, UR4, 0x3, URZ ;  /* 0x0000000304067899 */ /* 0x000fe2000800063f */
[----:B-----5:R-:W-:Y:S01]  /*29d0*/  LOP3.LUT R19, R18, 0xffffe000, RZ, 0xc0, !PT ;  /* 0xffffe00012137812 */ /* 0x020fe200078ec0ff */
[----:B------:R-:W-:Y:S01]  /*29e0*/  USHF.L.U64.HI UR7, UR4, 0x3, UR5 ;  /* 0x0000000304077899 */ /* 0x000fe20008010205 */
[----:B------:R-:W-:-:S03]  /*29f0*/  ISETP.GT.AND P0, PT, R0, 0x8, P3 ;  /* 0x000000080000780c */ /* 0x000fc60001f04270 */
[----:B------:R-:W-:Y:S02]  /*2a00*/  IMAD.U32 R16, RZ, RZ, UR6 ;  /* 0x00000006ff107e24 */ /* 0x000fe4000f8e00ff */
[----:B------:R-:W-:Y:S02]  /*2a10*/  IMAD.U32 R17, RZ, RZ, UR7 ;  /* 0x00000007ff117e24 */ /* 0x000fe4000f8e00ff */
[----:B------:R-:W-:-:S04]  /*2a20*/  IMAD.WIDE.U32 R8, R8, UR4, R16 ;  /* 0x0000000408087c25 */ /* 0x000fc8000f8e0010 */
[----:B------:R-:W-:Y:S01]  /*2a30*/  FMUL R16, R19, R14 ;  /* 0x0000000e13107220 */ /* 0x000fe20000400000 */
[----:B------:R-:W-:-:S03]  /*2a40*/  IADD3 R6, P2, R6, R8, RZ ;  /* 0x0000000806067210 */ /* 0x000fc60007f5e0ff */
[----:B------:R-:W-:Y:S01]  /*2a50*/  FFMA R121, R121, R11, R16 ;  /* 0x0000000b79797223 */ /* 0x000fe20000000010 */
[----:B------:R-:W-:Y:S02]  /*2a60*/  IADD3.X R7, R7, R15, R9, P2, !PT ;  /* 0x0000000f07077210 */ /* 0x000fe400017fe409 */
[C---:B------:R-:W-:Y:S02]  /*2a70*/  LEA R8, P2, R6.reuse, UR8, 0x2 ;  /* 0x0000000806087c11 */ /* 0x040fe4000f8410ff */
[----:B------:R-:W-:Y:S02]  /*2a80*/  F2FP.TF32.F32.PACK_B R121, R121 ;  /* 0x00000079ff79723e */ /* 0x000fe400024050ff */
[----:B------:R-:W-:-:S03]  /*2a90*/  LEA.HI.X R9, R6, UR9, R7, 0x2, P2 ;  /* 0x0000000906097c11 */ /* 0x000fc600090f1407 */
[----:B------:R2:W-:Y:S04]  /*2aa0*/  @P1 STG.E desc[UR12][R2.64+0x4], R121 ;  /* 0x0000047902001986 */ /* 0x0005e8000c10190c */
[----:B------:R-:W3:Y:S01]  /*2ab0*/  @P0 LDG.E.LTC128B R18, desc[UR12][R8.64] ;  /* 0x0000000c08120981 */ /* 0x000ee2000c1e1920 */
[C---:B------:R-:W-:Y:S01]  /*2ac0*/  SHF.L.U64.HI R15, R13.reuse, 0x2, R12 ;  /* 0x000000020d0f7819 */ /* 0x040fe2000001020c */
[----:B------:R-:W-:Y:S01]  /*2ad0*/  BSSY B0, `(.L_x_28) ;  /* 0x000000b000007945 */ /* 0x000fe20003800000 */
[----:B------:R-:W-:Y:S02]  /*2ae0*/  LEA R6, P2, R13, R2, 0x2 ;  /* 0x000000020d067211 */ /* 0x000fe400078410ff */
[----:B------:R-:W-:Y:S02]  /*2af0*/  ISETP.GT.AND P1, PT, R0, 0x8, P6 ;  /* 0x000000080000780c */ /* 0x000fe40003724270 */
[----:B---3--:R-:W-:-:S05]  /*2b00*/  LOP3.LUT R7, R18, 0xffffe000, RZ, 0xc0, !PT ;  /* 0xffffe00012077812 */ /* 0x008fca00078ec0ff */
[----:B------:R-:W-:-:S04]  /*2b10*/  FMUL R7, R7, R14 ;  /* 0x0000000e07077220 */ /* 0x000fc80000400000 */
[----:B------:R-:W-:Y:S01]  /*2b20*/  FFMA R13, R122, R11, R7 ;  /* 0x0000000b7a0d7223 */ /* 0x000fe20000000007 */
[----:B------:R-:W-:-:S04]  /*2b30*/  IMAD.X R7, R15, 0x1, R3, P2 ;  /* 0x000000010f077824 */ /* 0x000fc800010e0603 */
[----:B------:R-:W-:-:S05]  /*2b40*/  F2FP.TF32.F32.PACK_B R13, R13 ;  /* 0x0000000dff0d723e */ /* 0x000fca00024050ff */
[----:B------:R2:W-:Y:S01]  /*2b50*/  @P0 STG.E desc[UR12][R6.64], R13 ;  /* 0x0000000d06000986 */ /* 0x0005e2000c10190c */
[----:B------:R-:W-:Y:S05]  /*2b60*/  @!P1 BRA `(.L_x_29) ;  /* 0x0000000000049947 */ /* 0x000fea0003800000 */
[----:B------:R3:W5:Y:S02]  /*2b70*/  LDG.E.LTC128B R18, desc[UR12][R8.64+0x4] ;  /* 0x0000040c08127981 */ /* 0x000764000c1e1920 */
.L_x_29:
[----:B------:R-:W-:Y:S05]  /*2b80*/  BSYNC B0 ;  /* 0x0000000000007941 */ /* 0x000fea0003800000 */
.L_x_28:
[----:B--2--5:R-:W-:Y:S01]  /*2b90*/  LOP3.LUT R13, R18, 0xffffe000, RZ, 0xc0, !PT ;  /* 0xffffe000120d7812 */ /* 0x024fe200078ec0ff */
[----:B------:R-:W-:Y:S01]  /*2ba0*/  BSSY B0, `(.L_x_30) ;  /* 0x000000a000007945 */ /* 0x000fe20003800000 */
[----:B------:R-:W-:-:S03]  /*2bb0*/  ISETP.GT.AND P3, PT, R10, 0x8, PT ;  /* 0x000000080a00780c */ /* 0x000fc60003f64270 */
[----:B------:R-:W-:Y:S01]  /*2bc0*/  FMUL R12, R13, R14 ;  /* 0x0000000e0d0c7220 */ /* 0x000fe20000400000 */
[----:B------:R-:W-:-:S03]  /*2bd0*/  ISETP.GT.AND P0, PT, R0, RZ, P3 ;  /* 0x000000ff0000720c */ /* 0x000fc60001f04270 */
[----:B------:R-:W-:Y:S01]  /*2be0*/  FFMA R123, R123, R11, R12 ;  /* 0x0000000b7b7b7223 */ /* 0x000fe2000000000c */
[----:B------:R-:W-:-:S04]  /*2bf0*/  P2R R12, PR, RZ, 0x8 ;  /* 0x00000008ff0c7803 */ /* 0x000fc80000000000 */
[----:B------:R-:W-:-:S05]  /*2c00*/  F2FP.TF32.F32.PACK_B R123, R123 ;  /* 0x0000007bff7b723e */ /* 0x000fca00024050ff */
[----:B------:R2:W-:Y:S01]  /*2c10*/  @P1 STG.E desc[UR12][R6.64+0x4], R123 ;  /* 0x0000047b06001986 */ /* 0x0005e2000c10190c */
[----:B------:R-:W-:Y:S05]  /*2c20*/  @!P0 BRA `(.L_x_31) ;  /* 0x0000000000048947 */ /* 0x000fea0003800000 */
[----:B------:R4:W5:Y:S02]  /*2c30*/  LDG.E.LTC128B R18, desc[UR12][R4.64+0x20] ;  /* 0x0000200c04127981 */ /* 0x000964000c1e1920 */
.L_x_31:
[----:B------:R-:W-:Y:S05]  /*2c40*/  BSYNC B0 ;  /* 0x0000000000007941 */ /* 0x000fea0003800000 */
.L_x_30:
[----:B-----5:R-:W-:Y:S01]  /*2c50*/  LOP3.LUT R13, R18, 0xffffe000, RZ, 0xc0, !PT ;  /* 0xffffe000120d7812 */ /* 0x020fe200078ec0ff */
[----:B------:R-:W-:Y:S01]  /*2c60*/  BSSY B0, `(.L_x_32) ;  /* 0x000000a000007945 */ /* 0x000fe20003800000 */
[----:B------:R-:W-:-:S03]  /*2c70*/  ISETP.GT.AND P2, PT, R10, 0x9, PT ;  /* 0x000000090a00780c */ /* 0x000fc60003f44270 */
[----:B------:R-:W-:Y:S01]  /*2c80*/  FMUL R13, R13, R14 ;  /* 0x0000000e0d0d7220 */ /* 0x000fe20000400000 */
[----:B------:R-:W-:Y:S02]  /*2c90*/  ISETP.GT.AND P1, PT, R0, RZ, P2 ;  /* 0x000000ff0000720c */ /* 0x000fe40001724270 */
[----:B------:R-:W-:Y:S01]  /*2ca0*/  P2R R12, PR, RZ, 0x4 ;  /* 0x00000004ff0c7803 */ /* 0x000fe20000000000 */
[----:B------:R-:W-:-:S05]  /*2cb0*/  FFMA R13, R124, R11, R13 ;  /* 0x0000000b7c0d7223 */ /* 0x000fca000000000d */
[----:B------:R-:W-:-:S05]  /*2cc0*/  F2FP.TF32.F32.PACK_B R13, R13 ;  /* 0x0000000dff0d723e */ /* 0x000fca00024050ff */
[----:B------:R0:W-:Y:S01]  /*2cd0*/  @P0 STG.E desc[UR12][R2.64+0x20], R13 ;  /* 0x0000200d02000986 */ /* 0x0001e2000c10190c */
[----:B------:R-:W-:Y:S05]  /*2ce0*/  @!P1 BRA `(.L_x_33) ;  /* 0x0000000000049947 */ /* 0x000fea0003800000 */
[----:B------:R0:W5:Y:S02]  /*2cf0*/  LDG.E.LTC128B R18, desc[UR12][R4.64+0x24] ;  /* 0x0000240c04127981 */ /* 0x000164000c1e1920 */
.L_x_33:
[----:B------:R-:W-:Y:S05]  /*2d00*/  BSYNC B0 ;  /* 0x0000000000007941 */ /* 0x000fea0003800000 */
.L_x_32:
[----:B0----5:R-:W-:Y:S01]  /*2d10*/  LOP3.LUT R13, R18, 0xffffe000, RZ, 0xc0, !PT ;  /* 0xffffe000120d7812 */ /* 0x021fe200078ec0ff */
[----:B------:R-:W-:Y:S01]  /*2d20*/  BSSY B0, `(.L_x_34) ;  /* 0x0000008000007945 */ /* 0x000fe20003800000 */
[----:B------:R-:W-:-:S03]  /*2d30*/  ISETP.GT.AND P0, PT, R0, 0x8, P3 ;  /* 0x000000080000780c */ /* 0x000fc60001f04270 */
[----:B------:R-:W-:-:S04]  /*2d40*/  FMUL R12, R13, R14 ;  /* 0x0000000e0d0c7220 */ /* 0x000fc80000400000 */
[----:B------:R-:W-:-:S05]  /*2d50*/  FFMA R125, R125, R11, R12 ;  /* 0x0000000b7d7d7223 */ /* 0x000fca000000000c */
[----:B------:R-:W-:-:S05]  /*2d60*/  F2FP.TF32.F32.PACK_B R125, R125 ;  /* 0x0000007dff7d723e */ /* 0x000fca00024050ff */
[----:B------:R0:W-:Y:S01]  /*2d70*/  @P1 STG.E desc[UR12][R2.64+0x24], R125 ;  /* 0x0000247d02001986 */ /* 0x0001e2000c10190c */
[----:B------:R-:W-:Y:S05]  /*2d80*/  @!P0 BRA `(.L_x_35) ;  /* 0x0000000000048947 */ /* 0x000fea0003800000 */
[----:B------:R0:W5:Y:S02]  /*2d90*/  LDG.E.LTC128B R18, desc[UR12][R8.64+0x20] ;  /* 0x0000200c08127981 */ /* 0x000164000c1e1920 */
.L_x_35:
[----:B------:R-:W-:Y:S05]  /*2da0*/  BSYNC B0 ;  /* 0x0000000000007941 */ /* 0x000fea0003800000 */
.L_x_34:
[----:B-----5:R-:W-:Y:S01]  /*2db0*/  LOP3.LUT R13, R18, 0xffffe000, RZ, 0xc0, !PT ;  /* 0xffffe000120d7812 */ /* 0x020fe200078ec0ff */
        /* <DEDUP_REMOVED lines=8> */
.L_x_37:
[----:B------:R-:W-:Y:S05]  /*2e40*/  BSYNC B0 ;  /* 0x0000000000007941 */ /* 0x000fea0003800000 */
.L_x_36:
[----:B0----5:R-:W-:Y:S01]  /*2e50*/  LOP3.LUT R13, R18, 0xffffe000, RZ, 0xc0, !PT ;  /* 0xffffe000120d7812 */ /* 0x021fe200078ec0ff */
        /* <DEDUP_REMOVED lines=10> */
.L_x_39:
[----:B------:R-:W-:Y:S05]  /*2f00*/  BSYNC B0 ;  /* 0x0000000000007941 */ /* 0x000fea0003800000 */
.L_x_38:
[----:B-----5:R-:W-:Y:S01]  /*2f10*/  LOP3.LUT R13, R18, 0xffffe000, RZ, 0xc0, !PT ;  /* 0xffffe000120d7812 */ /* 0x020fe200078ec0ff */
[----:B------:R-:W-:Y:S01]  /*2f20*/  BSSY B0, `(.L_x_40) ;  /* 0x000000a000007945 */ /* 0x000fe20003800000 */
[----:B------:R-:W-:-:S03]  /*2f30*/  ISETP.GT.AND P1, PT, R10, 0x11, PT ;  /* 0x000000110a00780c */ /* 0x000fc60003f24270 */
[----:B------:R-:W-:Y:S01]  /*2f40*/  FMUL R13, R13, R14 ;  /* 0x0000000e0d0d7220 */ /* 0x000fe20000400000 */
[----:B------:R-:W-:-:S03]  /*2f50*/  P2R R12, PR, RZ, 0x2 ;  /* 0x00000002ff0c7803 */ /* 0x000fc60000000000 */
[----:B------:R-:W-:-:S05]  /*2f60*/  FFMA R13, R128, R11, R13 ;  /* 0x0000000b800d7223 */ /* 0x000fca000000000d */
[----:B------:R-:W-:-:S05]  /*2f70*/  F2FP.TF32.F32.PACK_B R13, R13 ;  /* 0x0000000dff0d723e */ /* 0x000fca00024050ff */
[----:B------:R0:W-:Y:S01]  /*2f80*/  @P0 STG.E desc[UR12][R2.64+0x40], R13 ;  /* 0x0000400d02000986 */ /* 0x0001e2000c10190c */
[----:B------:R-:W-:-:S13]  /*2f90*/  ISETP.GT.AND P0, PT, R0, RZ, P1 ;  /* 0x000000ff0000720c */ /* 0x000fda0000f04270 */
[----:B0-----:R-:W-:Y:S05]  /*2fa0*/  @!P0 BRA `(.L_x_41) ;  /* 0x0000000000048947 */ /* 0x001fea0003800000 */
[----:B------:R0:W5:Y:S02]  /*2fb0*/  LDG.E.LTC128B R18, desc[UR12][R4.64+0x44] ;  /* 0x0000440c04127981 */ /* 0x000164000c1e1920 */
.L_x_41:
[----:B------:R-:W-:Y:S05]  /*2fc0*/  BSYNC B0 ;  /* 0x0000000000007941 */ /* 0x000fea0003800000 */
.L_x_40:
[----:B-----5:R-:W-:Y:S01]  /*2fd0*/  LOP3.LUT R13, R18, 0xffffe000, RZ, 0xc0, !PT ;  /* 0xffffe000120d7812 */ /* 0x020fe200078ec0ff */
[----:B------:R-:W-:Y:S04]  /*2fe0*/  BSSY B0, `(.L_x_42) ;  /* 0x0000008000007945 */ /* 0x000fe80003800000 */
[----:B------:R-:W-:-:S04]  /*2ff0*/  FMUL R12, R13, R14 ;  /* 0x0000000e0d0c7220 */ /* 0x000fc80000400000 */
[----:B------:R-:W-:-:S05]  /*3000*/  FFMA R129, R129, R11, R12 ;  /* 0x0000000b81817223 */ /* 0x000fca000000000c */
[----:B------:R-:W-:-:S05]  /*3010*/  F2FP.TF32.F32.PACK_B R129, R129 ;  /* 0x00000081ff81723e */ /* 0x000fca00024050ff */
[----:B------:R0:W-:Y:S01]  /*3020*/  @P0 STG.E desc[UR12][R2.64+0x44], R129 ;  /* 0x0000448102000986 */ /* 0x0001e2000c10190c */
[----:B------:R-:W-:-:S13]  /*3030*/  ISETP.GT.AND P0, PT, R0, 0x8, P2 ;  /* 0x000000080000780c */ /* 0x000fda0001704270 */
[----:B0-----:R-:W-:Y:S05]  /*3040*/  @!P0 BRA `(.L_x_43) ;  /* 0x0000000000048947 */ /* 0x001fea0003800000 */
[----:B------:R0:W5:Y:S02]  /*3050*/  LDG.E.LTC128B R18, desc[UR12][R8.64+0x40] ;  /* 0x0000400c08127981 */ /* 0x000164000c1e1920 */
.L_x_43:
[----:B------:R-:W-:Y:S05]  /*3060*/  BSYNC B0 ;  /* 0x0000000000007941 */ /* 0x000fea0003800000 */
.L_x_42:
        /* <DEDUP_REMOVED lines=9> */
.L_x_45:
[----:B------:R-:W-:Y:S05]  /*3100*/  BSYNC B0 ;  /* 0x0000000000007941 */ /* 0x000fea0003800000 */
.L_x_44:
[----:B-----5:R-:W-:Y:S01]  /*3110*/  LOP3.LUT R13, R18, 0xffffe000, RZ, 0xc0, !PT ;  /* 0xffffe000120d7812 */ /* 0x020fe200078ec0ff */
[C---:B------:R-:W-:Y:S01]  /*3120*/  IMAD.SHL.U32 R17, R20.reuse, 0x100, RZ ;  /* 0x0000010014117824 */ /* 0x040fe200078e00ff */
[----:B------:R-:W-:Y:S01]  /*3130*/  SHF.L.U64.HI R21, R20, 0x8, R21 ;  /* 0x0000000814157819 */ /* 0x000fe20000010215 */
[----:B------:R-:W-:Y:S01]  /*3140*/  BSSY B0, `(.L_x_46) ;  /* 0x000000f000007945 */ /* 0x000fe20003800000 */
[----:B------:R-:W-:Y:S01]  /*3150*/  ISETP.GT.AND P2, PT, R10, 0x18, PT ;  /* 0x000000180a00780c */ /* 0x000fe20003f44270 */
[----:B------:R-:W-:Y:S01]  /*3160*/  FMUL R12, R13, R14 ;  /* 0x0000000e0d0c7220 */ /* 0x000fe20000400000 */
[----:B------:R-:W-:Y:S02]  /*3170*/  LOP3.LUT R15, R17, 0x4, RZ, 0xfc, !PT ;  /* 0x00000004110f7812 */ /* 0x000fe400078efcff */
[----:B------:R-:W-:Y:S01]  /*3180*/  P2R R16, PR, RZ, 0x4 ;  /* 0x00000004ff107803 */ /* 0x000fe20000000000 */
[----:B------:R-:W-:-:S05]  /*3190*/  FFMA R131, R131, R11, R12 ;  /* 0x0000000b83837223 */ /* 0x000fca000000000c */
[----:B------:R-:W-:-:S05]  /*31a0*/  F2FP.TF32.F32.PACK_B R131, R131 ;  /* 0x00000083ff83723e */ /* 0x000fca00024050ff */
[----:B------:R0:W-:Y:S01]  /*31b0*/  @P0 STG.E desc[UR12][R6.64+0x44], R131 ;  /* 0x0000448306000986 */ /* 0x0001e2000c10190c */
[----:B------:R-:W-:-:S05]  /*31c0*/  IADD3 R124, P0, R15, R2, RZ ;  /* 0x000000020f7c7210 */ /* 0x000fca0007f1e0ff */
[----:B------:R-:W-:Y:S01]  /*31d0*/  IMAD.X R125, R21, 0x1, R3, P0 ;  /* 0x00000001157d7824 */ /* 0x000fe200000e0603 */
[----:B------:R-:W-:-:S05]  /*31e0*/  IADD3 R12, P0, R17, R2, RZ ;  /* 0x00000002110c7210 */ /* 0x000fca0007f1e0ff */
[----:B------:R-:W-:Y:S01]  /*31f0*/  IMAD.X R13, R21, 0x1, R3, P0 ;  /* 0x00000001150d7824 */ /* 0x000fe200000e0603 */
[----:B------:R-:W-:-:S13]  /*3200*/  ISETP.GT.AND P0, PT, R0, RZ, P2 ;  /* 0x000000ff0000720c */ /* 0x000fda0001704270 */
[----:B0-----:R-:W-:Y:S05]  /*3210*/  @!P0 BRA `(.L_x_47) ;  /* 0x0000000000048947 */ /* 0x001fea0003800000 */
[----:B------:R0:W5:Y:S02]  /*3220*/  LDG.E.LTC128B R18, desc[UR12][R4.64+0x60] ;  /* 0x0000600c04127981 */ /* 0x000164000c1e1920 */
.L_x_47:
[----:B------:R-:W-:Y:S05]  /*3230*/  BSYNC B0 ;  /* 0x0000000000007941 */ /* 0x000fea0003800000 */
.L_x_46:
        /* <DEDUP_REMOVED lines=11> */
.L_x_49:
[----:B------:R-:W-:Y:S05]  /*32f0*/  BSYNC B0 ;  /* 0x0000000000007941 */ /* 0x000fea0003800000 */
.L_x_48:
        /* <DEDUP_REMOVED lines=9> */
.L_x_51:
[----:B------:R-:W-:Y:S05]  /*3390*/  BSYNC B0 ;  /* 0x0000000000007941 */ /* 0x000fea0003800000 */
.L_x_50:
        /* <DEDUP_REMOVED lines=9> */
.L_x_53:
[----:B------:R-:W-:Y:S05]  /*3430*/  BSYNC B0 ;  /* 0x0000000000007941 */ /* 0x000fea0003800000 */
.L_x_52:
[----:B-----5:R-:W-:Y:S01]  /*3440*/  LOP3.LUT R19, R18, 0xffffe000, RZ, 0xc0, !PT ;  /* 0xffffe00012137812 */ /* 0x020fe200078ec0ff */
[----:B------:R-:W-:Y:S01]  /*3450*/  BSSY B0, `(.L_x_54) ;  /* 0x000000a000007945 */ /* 0x000fe20003800000 */
[----:B------:R-:W-:-:S03]  /*3460*/  ISETP.GT.AND P2, PT, R10, 0x20, PT ;  /* 0x000000200a00780c */ /* 0x000fc60003f44270 */
[----:B------:R-:W-:-:S04]  /*3470*/  FMUL R16, R19, R14 ;  /* 0x0000000e13107220 */ /* 0x000fc80000400000 */
[----:B------:R-:W-:Y:S01]  /*3480*/  FFMA R135, R135, R11, R16 ;  /* 0x0000000b87877223 */ /* 0x000fe20000000010 */
[----:B------:R-:W-:-:S04]  /*3490*/  P2R R16, PR, RZ, 0x4 ;  /* 0x00000004ff107803 */ /* 0x000fc80000000000 */
[----:B------:R-:W-:-:S05]  /*34a0*/  F2FP.TF32.F32.PACK_B R135, R135 ;  /* 0x00000087ff87723e */ /* 0x000fca00024050ff */
[----:B------:R0:W-:Y:S01]  /*34b0*/  @P0 STG.E desc[UR12][R6.64+0x64], R135 ;  /* 0x0000648706000986 */ /* 0x0001e2000c10190c */
[----:B------:R-:W-:-:S13]  /*34c0*/  ISETP.GT.AND P0, PT, R0, RZ, P2 ;  /* 0x000000ff0000720c */ /* 0x000fda0001704270 */
[----:B0-----:R-:W-:Y:S05]  /*34d0*/  @!P0 BRA `(.L_x_55) ;  /* 0x0000000000048947 */ /* 0x001fea0003800000 */
[----:B------:R0:W5:Y:S02]  /*34e0*/  LDG.E.LTC128B R18, desc[UR12][R4.64+0x80] ;  /* 0x0000800c04127981 */ /* 0x000164000c1e1920 */
.L_x_55:
[----:B------:R-:W-:Y:S05]  /*34f0*/  BSYNC B0 ;  /* 0x0000000000007941 */ /* 0x000fea0003800000 */
.L_x_54:
        /* <DEDUP_REMOVED lines=11> */
.L_x_57:
[----:B------:R-:W-:Y:S05]  /*35b0*/  BSYNC B0 ;  /* 0x0000000000007941 */ /* 0x000fea0003800000 */
.L_x_56:
        /* <DEDUP_REMOVED lines=9> */
.L_x_59:
[----:B------:R-:W-:Y:S05]  /*3650*/  BSYNC B0 ;  /* 0x0000000000007941 */ /* 0x000fea0003800000 */
.L_x_58:
        /* <DEDUP_REMOVED lines=9> */
.L_x_61:
[----:B------:R-:W-:Y:S05]  /*36f0*/  BSYNC B0 ;  /* 0x0000000000007941 */ /* 0x000fea0003800000 */
.L_x_60:
        /* <DEDUP_REMOVED lines=11> */
.L_x_63:
[----:B------:R-:W-:Y:S05]  /*37b0*/  BSYNC B0 ;  /* 0x0000000000007941 */ /* 0x000fea0003800000 */
.L_x_62:
[----:B-----5:R-:W-:Y:S01]  /*37c0*/  LOP3.LUT R19, R18, 0xffffe000, RZ, 0xc0, !PT ;  /* 0xffffe00012137812 */ /* 0x020fe200078ec0ff */
[----:B------:R-:W-:Y:S01]  /*37d0*/  BSSY B0, `(.L_x_64) ;  /* 0x0000009000007945 */ /* 0x000fe20003800000 */
[----:B------:R-:W-:-:S03]  /*37e0*/  ISETP.GT.AND P4, PT, R10, 0x29, PT ;  /* 0x000000290a00780c */ /* 0x000fc60003f84270 */
[----:B------:R-:W-:-:S04]  /*37f0*/  FMUL R19, R19, R14 ;  /* 0x0000000e13137220 */ /* 0x000fc80000400000 */
[----:B------:R-:W-:-:S05]  /*3800*/  FFMA R19, R140, R11, R19 ;  /* 0x0000000b8c137223 */ /* 0x000fca0000000013 */
[----:B------:R-:W-:-:S05]  /*3810*/  F2FP.TF32.F32.PACK_B R19, R19 ;  /* 0x00000013ff13723e */ /* 0x000fca00024050ff */
[----:B------:R0:W-:Y:S01]  /*3820*/  @P0 STG.E desc[UR12][R2.64+0xa0], R19 ;  /* 0x0000a01302000986 */ /* 0x0001e2000c10190c */
[----:B------:R-:W-:-:S13]  /*3830*/  ISETP.GT.AND P0, PT, R0, RZ, P4 ;  /* 0x000000ff0000720c */ /* 0x000fda0002704270 */
[----:B0-----:R-:W-:Y:S05]  /*3840*/  @!P0 BRA `(.L_x_65) ;  /* 0x0000000000048947 */ /* 0x001fea0003800000 */
[----:B------:R0:W5:Y:S02]  /*3850*/  LDG.E.LTC128B R18, desc[UR12][R4.64+0xa4] ;  /* 0x0000a40c04127981 */ /* 0x000164000c1e1920 */
.L_x_65:
[----:B------:R-:W-:Y:S05]  /*3860*/  BSYNC B0 ;  /* 0x0000000000007941 */ /* 0x000fea0003800000 */
.L_x_64:
        /* <DEDUP_REMOVED lines=9> */
.L_x_67:
[----:B------:R-:W-:Y:S05]  /*3900*/  BSYNC B0 ;  /* 0x0000000000007941 */ /* 0x000fea0003800000 */
.L_x_66:
        /* <DEDUP_REMOVED lines=9> */
.L_x_69:
[----:B------:R-:W-:Y:S05]  /*39a0*/  BSYNC B0 ;  /* 0x0000000000007941 */ /* 0x000fea0003800000 */
.L_x_68:
        /* <DEDUP_REMOVED lines=10> */
.L_x_71:
[----:B------:R-:W-:Y:S05]  /*3a50*/  BSYNC B0 ;  /* 0x0000000000007941 */ /* 0x000fea0003800000 */
.L_x_70:
        /* <DEDUP_REMOVED lines=10> */
.L_x_73:
[----:B------:R-:W-:Y:S05]  /*3b00*/  BSYNC B0 ;  /* 0x0000000000007941 */ /* 0x000fea0003800000 */
.L_x_72:
        /* <DEDUP_REMOVED lines=9> */
.L_x_75:
[----:B------:R-:W-:Y:S05]  /*3ba0*/  BSYNC B0 ;  /* 0x0000000000007941 */ /* 0x000fea0003800000 */
.L_x_74:
        /* <DEDUP_REMOVED lines=9> */
.L_x_77:
[----:B------:R-:W-:Y:S05]  /*3c40*/  BSYNC B0 ;  /* 0x0000000000007941 */ /* 0x000fea0003800000 */
.L_x_76:
        /* <DEDUP_REMOVED lines=10> */
.L_x_79:
[----:B------:R-:W-:Y:S05]  /*3cf0*/  BSYNC B0 ;  /* 0x0000000000007941 */ /* 0x000fea0003800000 */
.L_x_78:
[----:B-----5:R-:W-:Y:S01]  /*3d00*/  LOP3.LUT R19, R18, 0xffffe000, RZ, 0xc0, !PT ;  /* 0xffffe00012137812 */ /* 0x020fe200078ec0ff */
[----:B------:R-:W-:Y:S04]  /*3d10*/  BSSY B0, `(.L_x_80) ;  /* 0x0000009000007945 */ /* 0x000fe80003800000 */
[----:B------:R-:W-:-:S04]  /*3d20*/  FMUL R19, R19, R14 ;  /* 0x0000000e13137220 */ /* 0x000fc80000400000 */
[----:B------:R-:W-:-:S05]  /*3d30*/  FFMA R19, R148, R11, R19 ;  /* 0x0000000b94137223 */ /* 0x000fca0000000013 */
[----:B------:R-:W-:-:S05]  /*3d40*/  F2FP.TF32.F32.PACK_B R19, R19 ;  /* 0x00000013ff13723e */ /* 0x000fca00024050ff */
[----:B------:R0:W-:Y:S01]  /*3d50*/  @P0 STG.E desc[UR12][R2.64+0xe0], R19 ;  /* 0x0000e01302000986 */ /* 0x0001e2000c10190c */
[----:B------:R-:W-:-:S04]  /*3d60*/  ISETP.GT.AND P0, PT, R10, 0x39, PT ;  /* 0x000000390a00780c */ /* 0x000fc80003f04270 */
[----:B------:R-:W-:-:S13]  /*3d70*/  ISETP.GT.AND P5, PT, R0, RZ, P0 ;  /* 0x000000ff0000720c */ /* 0x000fda00007a4270 */
[----:B0-----:R-:W-:Y:S05]  /*3d80*/  @!P5 BRA `(.L_x_81) ;  /* 0x000000000004d947 */ /* 0x001fea0003800000 */
[----:B------:R0:W5:Y:S02]  /*3d90*/  LDG.E.LTC128B R18, desc[UR12][R4.64+0xe4] ;  /* 0x0000e40c04127981 */ /* 0x000164000c1e1920 */
.L_x_81:
[----:B------:R-:W-:Y:S05]  /*3da0*/  BSYNC B0 ;  /* 0x0000000000007941 */ /* 0x000fea0003800000 */
.L_x_80:
        /* <DEDUP_REMOVED lines=9> */
.L_x_83:
[----:B------:R-:W-:Y:S05]  /*3e40*/  BSYNC B0 ;  /* 0x0000000000007941 */ /* 0x000fea0003800000 */
.L_x_82:
[----:B-----5:R-:W-:Y:S01]  /*3e50*/  LOP3.LUT R19, R18, 0xffffe000, RZ, 0xc0, !PT ;  /* 0xffffe00012137812 */ /* 0x020fe200078ec0ff */
[----:B------:R-:W-:Y:S01]  /*3e60*/  BSSY B0, `(.L_x_84) ;  /* 0x0000009000007945 */ /* 0x000fe20003800000 */
[----:B------:R-:W-:-:S03]  /*3e70*/  IMAD.MOV.U32 R16, RZ, RZ, R18 ;  /* 0x000000ffff107224 */ /* 0x000fc600078e0012 */
[----:B------:R-:W-:-:S04]  /*3e80*/  FMUL R19, R19, R14 ;  /* 0x0000000e13137220 */ /* 0x000fc80000400000 */
[----:B------:R-:W-:-:S05]  /*3e90*/  FFMA R19, R150, R11, R19 ;  /* 0x0000000b96137223 */ /* 0x000fca0000000013 */
[----:B------:R-:W-:-:S05]  /*3ea0*/  F2FP.TF32.F32.PACK_B R19, R19 ;  /* 0x00000013ff13723e */ /* 0x000fca00024050ff */
[----:B------:R0:W-:Y:S01]  /*3eb0*/  @P5 STG.E desc[UR12][R6.64+0xe0], R19 ;  /* 0x0000e01306005986 */ /* 0x0001e2000c10190c */
[----:B------:R-:W-:-:S13]  /*3ec0*/  ISETP.GT.AND P5, PT, R0, 0x8, P0 ;  /* 0x000000080000780c */ /* 0x000fda00007a4270 */
[----:B0-----:R-:W-:Y:S05]  /*3ed0*/  @!P5 BRA `(.L_x_85) ;  /* 0x000000000004d947 */ /* 0x001fea0003800000 */
[----:B------:R0:W5:Y:S02]  /*3ee0*/  LDG.E.LTC128B R16, desc[UR12][R8.64+0xe4] ;  /* 0x0000e40c08107981 */ /* 0x000164000c1e1920 */
.L_x_85:
[----:B------:R-:W-:Y:S05]  /*3ef0*/  BSYNC B0 ;  /* 0x0000000000007941 */ /* 0x000fea0003800000 */
.L_x_84:
[----:B-----5:R-:W-:Y:S01]  /*3f00*/  LOP3.LUT R19, R16, 0xffffe000, RZ, 0xc0, !PT ;  /* 0xffffe00010137812 */ /* 0x020fe200078ec0ff */
[----:B------:R-:W-:Y:S01]  /*3f10*/  USHF.L.U32 UR22, UR4, 0x8, URZ ;  /* 0x0000000804167899 */ /* 0x000fe2000800063f */
[----:B--2---:R-:W-:Y:S01]  /*3f20*/  LOP3.LUT R123, R17, 0x20, RZ, 0xfc, !PT ;  /* 0x00000020117b7812 */ /* 0x004fe200078efcff */
[----:B------:R-:W-:Y:S02]  /*3f30*/  USHF.L.U64.HI UR4, UR4, 0x8, UR5 ;  /* 0x0000000804047899 */ /* 0x000fe40008010205 */
[----:B------:R-:W-:-:S04]  /*3f40*/  FMUL R18, R19, R14 ;  /* 0x0000000e13127220 */ /* 0x000fc80000400000 */
[----:B------:R-:W-:-:S05]  /*3f50*/  FFMA R151, R151, R11, R18 ;  /* 0x0000000b97977223 */ /* 0x000fca0000000012 */
[----:B------:R-:W-:-:S05]  /*3f60*/  F2FP.TF32.F32.PACK_B R151, R151 ;  /* 0x00000097ff97723e */ /* 0x000fca00024050ff */
[----:B------:R-:W-:Y:S01]  /*3f70*/  @P5 STG.E desc[UR12][R6.64+0xe4], R151 ;  /* 0x0000e49706005986 */ /* 0x000fe2000c10190c */
[----:B------:R-:W-:-:S05]  /*3f80*/  IADD3 R126, P5, R123, R2, RZ ;  /* 0x000000027b7e7210 */ /* 0x000fca0007fbe0ff */
[----:B------:R-:W-:Y:S01]  /*3f90*/  IMAD.X R127, R21, 0x1, R3, P5 ;  /* 0x00000001157f7824 */ /* 0x000fe200028e0603 */
[----:B------:R-:W-:-:S04]  /*3fa0*/  IADD3 R18, P5, R4, UR22, RZ ;  /* 0x0000001604127c10 */ /* 0x000fc8000ffbe0ff */
[----:B------:R-:W-:Y:S02]  /*3fb0*/  IADD3.X R19, R5, UR4, RZ, P5, !PT ;  /* 0x0000000405137c10 */ /* 0x000fe4000affe4ff */
[----:B------:R-:W-:-:S04]  /*3fc0*/  ISETP.GT.AND P5, PT, R10, RZ, PT ;  /* 0x000000ff0a00720c */ /* 0x000fc80003fa4270 */
[----:B------:R-:W-:-:S13]  /*3fd0*/  ISETP.GT.AND P5, PT, R0, 0x40, P5 ;  /* 0x000000400000780c */ /* 0x000fda0002fa4270 */
[----:B------:R-:W2:Y:S01]  /*3fe0*/  @P5 LDG.E.LTC128B R16, desc[UR12][R18.64] ;  /* 0x0000000c12105981 */ /* 0x000ea2000c1e1920 */
[----:B------:R-:W-:Y:S01]  /*3ff0*/  LOP3.LUT R121, R17, 0x24, RZ, 0xfc, !PT ;  /* 0x0000002411797812 */ /* 0x000fe200078efcff */
[----:B------:R-:W-:Y:S01]  /*4000*/  ULOP3.LUT UR21, UR22, 0x4, URZ, 0xfc, !UPT ;  /* 0x0000000416157892 */ /* 0x000fe2000f8efc3f */
[----:B--2---:R-:W-:-:S05]  /*4010*/  LOP3.LUT R23, R16, 0xffffe000, RZ, 0xc0, !PT ;  /* 0xffffe00010177812 */ /* 0x004fca00078ec0ff */
[----:B------:R-:W-:-:S04]  /*4020*/  FMUL R23, R23, R14 ;  /* 0x0000000e17177220 */ /* 0x000fc80000400000 */
[----:B------:R-:W-:-:S05]  /*4030*/  FFMA R133, R88, R11, R23 ;  /* 0x0000000b58857223 */ /* 0x000fca0000000017 */
[----:B------:R-:W-:-:S05]  /*4040*/  F2FP.TF32.F32.PACK_B R133, R133 ;  /* 0x00000085ff85723e */ /* 0x000fca00024050ff */
[----:B------:R2:W-:Y:S01]  /*4050*/  @P5 STG.E desc[UR12][R12.64], R133 ;  /* 0x000000850c005986 */ /* 0x0005e2000c10190c */
[----:B------:R-:W-:-:S05]  /*4060*/  IADD3 R128, P5, R121, R2, RZ ;  /* 0x0000000279807210 */ /* 0x000fca0007fbe0ff */
[----:B------:R-:W-:Y:S01]  /*4070*/  IMAD.X R129, R21, 0x1, R3, P5 ;  /* 0x0000000115817824 */ /* 0x000fe200028e0603 */
[----:B------:R-:W-:-:S04]  /*4080*/  IADD3 R130, P5, R4, UR21, RZ ;  /* 0x0000001504827c10 */ /* 0x000fc8000ffbe0ff */
[----:B------:R-:W-:Y:S02]  /*4090*/  IADD3.X R131, R5, UR4, RZ, P5, !PT ;  /* 0x0000000405837c10 */ /* 0x000fe4000affe4ff */
[----:B------:R-:W-:-:S13]  /*40a0*/  ISETP.GT.AND P5, PT, R0, 0x40, P6 ;  /* 0x000000400000780c */ /* 0x000fda00037a4270 */
[----:B------:R-:W3:Y:S01]  /*40b0*/  @P5 LDG.E.LTC128B R16, desc[UR12][R130.64] ;  /* 0x0000000c82105981 */ /* 0x000ee2000c1e1920 */
[----:B------:R-:W-:Y:S01]  /*40c0*/  BSSY B0, `(.L_x_86) ;  /* 0x000000e000007945 */ /* 0x000fe20003800000 */
[----:B---3--:R-:W-:-:S05]  /*40d0*/  LOP3.LUT R23, R16, 0xffffe000, RZ, 0xc0, !PT ;  /* 0xffffe00010177812 */ /* 0x008fca00078ec0ff */
[----:B------:R-:W-:-:S04]  /*40e0*/  FMUL R20, R23, R14 ;  /* 0x0000000e17147220 */ /* 0x000fc80000400000 */
[----:B--2---:R-:W-:-:S05]  /*40f0*/  FFMA R133, R89, R11, R20 ;  /* 0x0000000b59857223 */ /* 0x004fca0000000014 */
[----:B------:R-:W-:-:S05]  /*4100*/  F2FP.TF32.F32.PACK_B R133, R133 ;  /* 0x00000085ff85723e */ /* 0x000fca00024050ff */
[----:B------:R2:W-:Y:S01]  /*4110*/  @P5 STG.E desc[UR12][R124.64], R133 ;  /* 0x000000857c005986 */ /* 0x0005e2000c10190c */
[----:B------:R-:W-:-:S05]  /*4120*/  IADD3 R88, P5, R17, R6, RZ ;  /* 0x0000000611587210 */ /* 0x000fca0007fbe0ff */
[----:B------:R-:W-:Y:S01]  /*4130*/  IMAD.X R89, R21, 0x1, R7, P5 ;  /* 0x0000000115597824 */ /* 0x000fe200028e0607 */
[----:B------:R-:W-:-:S04]  /*4140*/  IADD3 R22, P5, R8, UR22, RZ ;  /* 0x0000001608167c10 */ /* 0x000fc8000ffbe0ff */
[----:B------:R-:W-:Y:S02]  /*4150*/  IADD3.X R23, R9, UR4, RZ, P5, !PT ;  /* 0x0000000409177c10 */ /* 0x000fe4000affe4ff */
[----:B------:R-:W-:-:S04]  /*4160*/  ISETP.GT.AND P5, PT, R10, RZ, PT ;  /* 0x000000ff0a00720c */ /* 0x000fc80003fa4270 */
[----:B------:R-:W-:-:S13]  /*4170*/  ISETP.GT.AND P5, PT, R0, 0x48, P5 ;  /* 0x000000480000780c */ /* 0x000fda0002fa4270 */
[----:B--2---:R-:W-:Y:S05]  /*4180*/  @!P5 BRA `(.L_x_87) ;  /* 0x000000000004d947 */ /* 0x004fea0003800000 */
[----:B------:R2:W5:Y:S02]  /*4190*/  LDG.E.LTC128B R16, desc[UR12][R22.64] ;  /* 0x0000000c16107981 */ /* 0x000564000c1e1920 */
.L_x_87:
[----:B------:R-:W-:Y:S05]  /*41a0*/  BSYNC B0 ;  /* 0x0000000000007941 */ /* 0x000fea0003800000 */
.L_x_86:
[----:B-----5:R-:W-:Y:S01]  /*41b0*/  LOP3.LUT R125, R16, 0xffffe000, RZ, 0xc0, !PT ;  /* 0xffffe000107d7812 */ /* 0x020fe200078ec0ff */
[----:B------:R-:W-:Y:S04]  /*41c0*/  BSSY B0, `(.L_x_88) ;  /* 0x000000c000007945 */ /* 0x000fe80003800000 */
[----:B------:R-:W-:-:S04]  /*41d0*/  FMUL R125, R125, R14 ;  /* 0x0000000e7d7d7220 */ /* 0x000fc80000400000 */
[----:B------:R-:W-:-:S05]  /*41e0*/  FFMA R125, R90, R11, R125 ;  /* 0x0000000b5a7d7223 */ /* 0x000fca000000007d */
[----:B------:R-:W-:-:S05]  /*41f0*/  F2FP.TF32.F32.PACK_B R125, R125 ;  /* 0x0000007dff7d723e */ /* 0x000fca00024050ff */
[----:B------:R3:W-:Y:S01]  /*4200*/  @P5 STG.E desc[UR12][R88.64], R125 ;  /* 0x0000007d58005986 */ /* 0x0007e2000c10190c */
[----:B------:R-:W-:-:S05]  /*4210*/  IADD3 R132, P5, R15, R6, RZ ;  /* 0x000000060f847210 */ /* 0x000fca0007fbe0ff */
[----:B------:R-:W-:Y:S01]  /*4220*/  IMAD.X R133, R21, 0x1, R7, P5 ;  /* 0x0000000115857824 */ /* 0x000fe200028e0607 */
[----:B------:R-:W-:-:S13]  /*4230*/  ISETP.GT.AND P5, PT, R0, 0x48, P6 ;  /* 0x000000480000780c */ /* 0x000fda00037a4270 */
[----:B---3--:R-:W-:Y:S05]  /*4240*/  @!P5 BRA `(.L_x_89) ;  /* 0x00000000000cd947 */ /* 0x008fea0003800000 */
[----:B------:R-:W-:-:S04]  /*4250*/  IADD3 R124, P6, R8, UR21, RZ ;  /* 0x00000015087c7c10 */ /* 0x000fc8000ffde0ff */
[----:B------:R-:W-:-:S05]  /*4260*/  IADD3.X R125, R9, UR4, RZ, P6, !PT ;  /* 0x00000004097d7c10 */ /* 0x000fca000b7fe4ff */
[----:B------:R3:W5:Y:S04]  /*4270*/  LDG.E.LTC128B R16, desc[UR12][R124.64] ;  /* 0x0000000c7c107981 */ /* 0x000768000c1e1920 */
.L_x_89:
[----:B------:R-:W-:Y:S05]  /*4280*/  BSYNC B0 ;  /* 0x0000000000007941 */ /* 0x000fea0003800000 */
.L_x_88:
[----:B---3-5:R-:W-:Y:S01]  /*4290*/  LOP3.LUT R125, R16, 0xffffe000, RZ, 0xc0, !PT ;  /* 0xffffe000107d7812 */ /* 0x028fe200078ec0ff */
[----:B------:R-:W-:Y:S01]  /*42a0*/  ULOP3.LUT UR20, UR22, 0x20, URZ, 0xfc, !UPT ;  /* 0x0000002016147892 */ /* 0x000fe2000f8efc3f */
[----:B------:R-:W-:-:S03]  /*42b0*/  ISETP.GT.AND P6, PT, R10, 0x8, PT ;  /* 0x000000080a00780c */ /* 0x000fc60003fc4270 */
[----:B------:R-:W-:-:S04]  /*42c0*/  FMUL R20, R125, R14 ;  /* 0x0000000e7d147220 */ /* 0x000fc80000400000 */
[----:B------:R-:W-:Y:S01]  /*42d0*/  FFMA R137, R91, R11, R20 ;  /* 0x0000000b5b897223 */ /* 0x000fe20000000014 */
[----:B------:R-:W-:-:S04]  /*42e0*/  LOP3.LUT R91, R17, 0x40, RZ, 0xfc, !PT ;  /* 0x00000040115b7812 */ /* 0x000fc800078efcff */
[----:B------:R-:W-:-:S05]  /*42f0*/  F2FP.TF32.F32.PACK_B R137, R137 ;  /* 0x00000089ff89723e */ /* 0x000fca00024050ff */
[----:B------:R3:W-:Y:S01]  /*4300*/  @P5 STG.E desc[UR12][R132.64], R137 ;  /* 0x0000008984005986 */ /* 0x0007e2000c10190c */
[----:B------:R-:W-:-:S05]  /*4310*/  IADD3 R130, P5, R91, R2, RZ ;  /* 0x000000025b827210 */ /* 0x000fca0007fbe0ff */
[----:B------:R-:W-:Y:S01]  /*4320*/  IMAD.X R131, R21, 0x1, R3, P5 ;  /* 0x0000000115837824 */ /* 0x000fe200028e0603 */
[----:B------:R-:W-:-:S04]  /*4330*/  IADD3 R134, P5, R4, UR20, RZ ;  /* 0x0000001404867c10 */ /* 0x000fc8000ffbe0ff */
[----:B------:R-:W-:Y:S02]  /*4340*/  IADD3.X R135, R5, UR4, RZ, P5, !PT ;  /* 0x0000000405877c10 */ /* 0x000fe4000affe4ff */
[----:B------:R-:W-:-:S13]  /*4350*/  ISETP.GT.AND P5, PT, R0, 0x40, P6 ;  /* 0x000000400000780c */ /* 0x000fda00037a4270 */
[----:B------:R-:W2:Y:S01]  /*4360*/  @P5 LDG.E.LTC128B R16, desc[UR12][R134.64] ;  /* 0x0000000c86105981 */ /* 0x000ea2000c1e1920 */
[----:B------:R-:W-:Y:S01]  /*4370*/  ULOP3.LUT UR19, UR22, 0x24, URZ, 0xfc, !UPT ;  /* 0x0000002416137892 */ /* 0x000fe2000f8efc3f */
[----:B--2---:R-:W-:-:S05]  /*4380*/  LOP3.LUT R125, R16, 0xffffe000, RZ, 0xc0, !PT ;  /* 0xffffe000107d7812 */ /* 0x004fca00078ec0ff */
[----:B------:R-:W-:-:S04]  /*4390*/  FMUL R125, R125, R14 ;  /* 0x0000000e7d7d7220 */ /* 0x000fc80000400000 */
[----:B------:R-:W-:Y:S01]  /*43a0*/  FFMA R139, R92, R11, R125 ;  /* 0x0000000b5c8b7223 */ /* 0x000fe2000000007d */
[----:B------:R-:W-:-:S04]  /*43b0*/  LOP3.LUT R125, R17, 0x44, RZ, 0xfc, !PT ;  /* 0x00000044117d7812 */ /* 0x000fc800078efcff */
[----:B------:R-:W-:-:S05]  /*43c0*/  F2FP.TF32.F32.PACK_B R139, R139 ;  /* 0x0000008bff8b723e */ /* 0x000fca00024050ff */
[----:B------:R2:W-:Y:S01]  /*43d0*/  @P5 STG.E desc[UR12][R126.64], R139 ;  /* 0x0000008b7e005986 */ /* 0x0005e2000c10190c */
[----:B---3--:R-:W-:-:S05]  /*43e0*/  IADD3 R132, P5, R125, R2, RZ ;  /* 0x000000027d847210 */ /* 0x008fca0007fbe0ff */
[----:B------:R-:W-:Y:S01]  /*43f0*/  IMAD.X R133, R21, 0x1, R3, P5 ;  /* 0x0000000115857824 */ /* 0x000fe200028e0603 */
[----:B------:R-:W-:-:S04]  /*4400*/  IADD3 R136, P5, R4, UR19, RZ ;  /* 0x0000001304887c10 */ /* 0x000fc8000ffbe0ff */
[----:B------:R-:W-:Y:S02]  /*4410*/  IADD3.X R137, R5, UR4, RZ, P5, !PT ;  /* 0x0000000405897c10 */ /* 0x000fe4000affe4ff */
[----:B------:R-:W-:-:S04]  /*4420*/  ISETP.GT.AND P5, PT, R10, 0x9, PT ;  /* 0x000000090a00780c */ /* 0x000fc80003fa4270 */
[----:B------:R-:W-:-:S13]  /*4430*/  ISETP.GT.AND P5, PT, R0, 0x40, P5 ;  /* 0x000000400000780c */ /* 0x000fda0002fa4270 */
[----:B------:R-:W3:Y:S01]  /*4440*/  @P5 LDG.E.LTC128B R16, desc[UR12][R136.64] ;  /* 0x0000000c88105981 */ /* 0x000ee2000c1e1920 */
[----:B------:R-:W-:Y:S01]  /*4450*/  BSSY B0, `(.L_x_90) ;  /* 0x000000d000007945 */ /* 0x000fe20003800000 */
[----:B---3--:R-:W-:-:S05]  /*4460*/  LOP3.LUT R135, R16, 0xffffe000, RZ, 0xc0, !PT ;  /* 0xffffe00010877812 */ /* 0x008fca00078ec0ff */
[----:B------:R-:W-:-:S04]  /*4470*/  FMUL R20, R135, R14 ;  /* 0x0000000e87147220 */ /* 0x000fc80000400000 */
[----:B------:R-:W-:-:S05]  /*4480*/  FFMA R93, R93, R11, R20 ;  /* 0x0000000b5d5d7223 */ /* 0x000fca0000000014 */
[----:B------:R-:W-:-:S05]  /*4490*/  F2FP.TF32.F32.PACK_B R93, R93 ;  /* 0x0000005dff5d723e */ /* 0x000fca00024050ff */
[----:B------:R3:W-:Y:S01]  /*44a0*/  @P5 STG.E desc[UR12][R128.64], R93 ;  /* 0x0000005d80005986 */ /* 0x0007e2000c10190c */
[----:B--2---:R-:W-:-:S05]  /*44b0*/  IADD3 R126, P5, R123, R6, RZ ;  /* 0x000000067b7e7210 */ /* 0x004fca0007fbe0ff */
[----:B------:R-:W-:Y:S01]  /*44c0*/  IMAD.X R127, R21, 0x1, R7, P5 ;  /* 0x00000001157f7824 */ /* 0x000fe200028e0607 */
[----:B------:R-:W-:-:S13]  /*44d0*/  ISETP.GT.AND P5, PT, R0, 0x48, P6 ;  /* 0x000000480000780c */ /* 0x000fda00037a4270 */
[----:B---3--:R-:W-:Y:S05]  /*44e0*/  @!P5 BRA `(.L_x_91) ;  /* 0x00000000000cd947 */ /* 0x008fea0003800000 */
[----:B------:R-:W-:-:S04]  /*44f0*/  IADD3 R92, P6, R8, UR20, RZ ;  /* 0x00000014085c7c10 */ /* 0x000fc8000ffde0ff */
[----:B------:R-:W-:-:S05]  /*4500*/  IADD3.X R93, R9, UR4, RZ, P6, !PT ;  /* 0x00000004095d7c10 */ /* 0x000fca000b7fe4ff */
[----:B------:R2:W5:Y:S04]  /*4510*/  LDG.E.LTC128B R16, desc[UR12][R92.64] ;  /* 0x0000000c5c107981 */ /* 0x000568000c1e1920 */
.L_x_91:
[----:B------:R-:W-:Y:S05]  /*4520*/  BSYNC B0 ;  /* 0x0000000000007941 */ /* 0x000fea0003800000 */
.L_x_90:
[----:B--2--5:R-:W-:Y:S01]  /*4530*/  LOP3.LUT R93, R16, 0xffffe000, RZ, 0xc0, !PT ;  /* 0xffffe000105d7812 */ /* 0x024fe200078ec0ff */
[----:B------:R-:W-:Y:S01]  /*4540*/  BSSY B0, `(.L_x_92) ;  /* 0x000000d000007945 */ /* 0x000fe20003800000 */
[----:B------:R-:W-:-:S03]  /*4550*/  ISETP.GT.AND P6, PT, R10, 0x9, PT ;  /* 0x000000090a00780c */ /* 0x000fc60003fc4270 */
[----:B------:R-:W-:-:S04]  /*4560*/  FMUL R93, R93, R14 ;  /* 0x0000000e5d5d7220 */ /* 0x000fc80000400000 */
[----:B------:R-:W-:-:S05]  /*4570*/  FFMA R93, R94, R11, R93 ;  /* 0x0000000b5e5d7223 */ /* 0x000fca000000005d */
[----:B------:R-:W-:-:S05]  /*4580*/  F2FP.TF32.F32.PACK_B R93, R93 ;  /* 0x0000005dff5d723e */ /* 0x000fca00024050ff */
[----:B------:R2:W-:Y:S01]  /*4590*/  @P5 STG.E desc[UR12][R126.64], R93 ;  /* 0x0000005d7e005986 */ /* 0x0005e2000c10190c */
[----:B------:R-:W-:-:S05]  /*45a0*/  IADD3 R128, P5, R121, R6, RZ ;  /* 0x0000000679807210 */ /* 0x000fca0007fbe0ff */
[----:B------:R-:W-:Y:S01]  /*45b0*/  IMAD.X R129, R21, 0x1, R7, P5 ;  /* 0x0000000115817824 */ /* 0x000fe200028e0607 */
[----:B------:R-:W-:-:S13]  /*45c0*/  ISETP.GT.AND P5, PT, R0, 0x48, P6 ;  /* 0x000000480000780c */ /* 0x000fda00037a4270 */
[----:B--2---:R-:W-:Y:S05]  /*45d0*/  @!P5 BRA `(.L_x_93) ;  /* 0x00000000000cd947 */ /* 0x004fea0003800000 */
[----:B------:R-:W-:-:S04]  /*45e0*/  IADD3 R92, P6, R8, UR19, RZ ;  /* 0x00000013085c7c10 */ /* 0x000fc8000ffde0ff */
[----:B------:R-:W-:-:S05]  /*45f0*/  IADD3.X R93, R9, UR4, RZ, P6, !PT ;  /* 0x00000004095d7c10 */ /* 0x000fca000b7fe4ff */
[----:B------:R2:W5:Y:S04]  /*4600*/  LDG.E.LTC128B R16, desc[UR12][R92.64] ;  /* 0x0000000c5c107981 */ /* 0x000568000c1e1920 */
.L_x_93:
[----:B------:R-:W-:Y:S05]  /*4610*/  BSYNC B0 ;  /* 0x0000000000007941 */ /* 0x000fea0003800000 */
.L_x_92:
[----:B--2--5:R-:W-:Y:S01]  /*4620*/  LOP3.LUT R93, R16, 0xffffe000, RZ, 0xc0, !PT ;  /* 0xffffe000105d7812 */ /* 0x024fe200078ec0ff */
[----:B------:R-:W-:Y:S01]  /*4630*/  ULOP3.LUT UR18, UR22, 0x40, URZ, 0xfc, !UPT ;  /* 0x0000004016127892 */ /* 0x000fe2000f8efc3f */
[----:B------:R-:W-:-:S03]  /*4640*/  ISETP.GT.AND P6, PT, R10, 0x10, PT ;  /* 0x000000100a00780c */ /* 0x000fc60003fc4270 */
[----:B------:R-:W-:Y:S01]  /*4650*/  FMUL R20, R93, R14 ;  /* 0x0000000e5d147220 */ /* 0x000fe20000400000 */
[----:B------:R-:W-:-:S03]  /*4660*/  LOP3.LUT R93, R17, 0x60, RZ, 0xfc, !PT ;  /* 0x00000060115d7812 */ /* 0x000fc600078efcff */
        /* <DEDUP_REMOVED lines=9> */
[----:B------:R-:W-:Y:S01]  /*4700*/  ULOP3.LUT UR17, UR22, 0x44, URZ, 0xfc, !UPT ;  /* 0x0000004416117892 */ /* 0x000fe2000f8efc3f */
[----:B---3--:R-:W-:-:S05]  /*4710*/  LOP3.LUT R95, R16, 0xffffe000, RZ, 0xc0, !PT ;  /* 0xffffe000105f7812 */ /* 0x008fca00078ec0ff */
[----:B------:R-:W-:-:S04]  /*4720*/  FMUL R95, R95, R14 ;  /* 0x0000000e5f5f7220 */ /* 0x000fc80000400000 */
[----:B------:R-:W-:Y:S01]  /*4730*/  FFMA R139, R96, R11, R95 ;  /* 0x0000000b608b7223 */ /* 0x000fe2000000005f */
[----:B------:R-:W-:-:S04]  /*4740*/  LOP3.LUT R95, R17, 0x64, RZ, 0xfc, !PT ;  /* 0x00000064115f7812 */ /* 0x000fc800078efcff */
[----:B------:R-:W-:-:S05]  /*4750*/  F2FP.TF32.F32.PACK_B R139, R139 ;  /* 0x0000008bff8b723e */ /* 0x000fca00024050ff */
[----:B------:R3:W-:Y:S01]  /*4760*/  @P5 STG.E desc[UR12][R130.64], R139 ;  /* 0x0000008b82005986 */ /* 0x0007e2000c10190c */
[----:B--2---:R-:W-:-:S05]  /*4770*/  IADD3 R128, P5, R95, R2, RZ ;  /* 0x000000025f807210 */ /* 0x004fca0007fbe0ff */
[----:B------:R-:W-:Y:S01]  /*4780*/  IMAD.X R129, R21, 0x1, R3, P5 ;  /* 0x0000000115817824 */ /* 0x000fe200028e0603 */
[----:B------:R-:W-:-:S04]  /*4790*/  IADD3 R136, P5, R4, UR17, RZ ;  /* 0x0000001104887c10 */ /* 0x000fc8000ffbe0ff */
[----:B------:R-:W-:Y:S02]  /*47a0*/  IADD3.X R137, R5, UR4, RZ, P5, !PT ;  /* 0x0000000405897c10 */ /* 0x000fe4000affe4ff */
[----:B------:R-:W-:-:S04]  /*47b0*/  ISETP.GT.AND P5, PT, R10, 0x11, PT ;  /* 0x000000110a00780c */ /* 0x000fc80003fa4270 */
[----:B------:R-:W-:-:S13]  /*47c0*/  ISETP.GT.AND P5, PT, R0, 0x40, P5 ;  /* 0x000000400000780c */ /* 0x000fda0002fa4270 */
[----:B------:R-:W2:Y:S01]  /*47d0*/  @P5 LDG.E.LTC128B R16, desc[UR12][R136.64] ;  /* 0x0000000c88105981 */ /* 0x000ea2000c1e1920 */
[----:B------:R-:W-:Y:S01]  /*47e0*/  BSSY B0, `(.L_x_94) ;  /* 0x000000d000007945 */ /* 0x000fe20003800000 */
[----:B--2---:R-:W-:-:S05]  /*47f0*/  LOP3.LUT R135, R16, 0xffffe000, RZ, 0xc0, !PT ;  /* 0xffffe00010877812 */ /* 0x004fca00078ec0ff */
[----:B------:R-:W-:-:S04]  /*4800*/  FMUL R20, R135, R14 ;  /* 0x0000000e87147220 */ /* 0x000fc80000400000 */
[----:B------:R-:W-:-:S05]  /*4810*/  FFMA R97, R97, R11, R20 ;  /* 0x0000000b61617223 */ /* 0x000fca0000000014 */
[----:B------:R-:W-:-:S05]  /*4820*/  F2FP.TF32.F32.PACK_B R97, R97 ;  /* 0x00000061ff61723e */ /* 0x000fca00024050ff */
[----:B------:R2:W-:Y:S01]  /*4830*/  @P5 STG.E desc[UR12][R132.64], R97 ;  /* 0x0000006184005986 */ /* 0x0005e2000c10190c */
[----:B---3--:R-:W-:-:S05]  /*4840*/  IADD3 R130, P5, R91, R6, RZ ;  /* 0x000000065b827210 */ /* 0x008fca0007fbe0ff */
[----:B------:R-:W-:Y:S01]  /*4850*/  IMAD.X R131, R21, 0x1, R7, P5 ;  /* 0x0000000115837824 */ /* 0x000fe200028e0607 */
[----:B------:R-:W-:-:S13]  /*4860*/  ISETP.GT.AND P5, PT, R0, 0x48, P6 ;  /* 0x000000480000780c */ /* 0x000fda00037a4270 */
[----:B--2---:R-:W-:Y:S05]  /*4870*/  @!P5 BRA `(.L_x_95) ;  /* 0x00000000000cd947 */ /* 0x004fea0003800000 */
[----:B------:R-:W-:-:S04]  /*4880*/  IADD3 R96, P6, R8, UR18, RZ ;  /* 0x0000001208607c10 */ /* 0x000fc8000ffde0ff */
[----:B------:R-:W-:-:S05]  /*4890*/  IADD3.X R97, R9, UR4, RZ, P6, !PT ;  /* 0x0000000409617c10 */ /* 0x000fca000b7fe4ff */
[----:B------:R2:W5:Y:S04]  /*48a0*/  LDG.E.LTC128B R16, desc[UR12][R96.64] ;  /* 0x0000000c60107981 */ /* 0x000568000c1e1920 */
.L_x_95:
[----:B------:R-:W-:Y:S05]  /*48b0*/  BSYNC B0 ;  /* 0x0000000000007941 */ /* 0x000fea0003800000 */
.L_x_94:
        /* <DEDUP_REMOVED lines=14> */
.L_x_97:
[----:B------:R-:W-:Y:S05]  /*49a0*/  BSYNC B0 ;  /* 0x0000000000007941 */ /* 0x000fea0003800000 */
.L_x_96:
        /* <DEDUP_REMOVED lines=41> */
.L_x_99:
[----:B------:R-:W-:Y:S05]  /*4c40*/  BSYNC B0 ;  /* 0x0000000000007941 */ /* 0x000fea0003800000 */
.L_x_98:
        /* <DEDUP_REMOVED lines=14> */
.L_x_101:
[----:B------:R-:W-:Y:S05]  /*4d30*/  BSYNC B0 ;  /* 0x0000000000007941 */ /* 0x000fea0003800000 */
.L_x_100:
        /* <DEDUP_REMOVED lines=41> */
.L_x_103:
[----:B------:R-:W-:Y:S05]  /*4fd0*/  BSYNC B0 ;  /* 0x0000000000007941 */ /* 0x000fea0003800000 */
.L_x_102:
        /* <DEDUP_REMOVED lines=14> */
.L_x_105:
[----:B------:R-:W-:Y:S05]  /*50c0*/  BSYNC B0 ;  /* 0x0000000000007941 */ /* 0x000fea0003800000 */
.L_x_104:
        /* <DEDUP_REMOVED lines=40> */
.L_x_107:
[----:B------:R-:W-:Y:S05]  /*5350*/  BSYNC B0 ;  /* 0x0000000000007941 */ /* 0x000fea0003800000 */
.L_x_106:
[----:B--2--5:R-:W-:Y:S01]  /*5360*/  LOP3.LUT R109, R16, 0xffffe000, RZ, 0xc0, !PT ;  /* 0xffffe000106d7812 */ /* 0x024fe200078ec0ff */
        /* <DEDUP_REMOVED lines=12> */
.L_x_109:
[----:B------:R-:W-:Y:S05]  /*5430*/  BSYNC B0 ;  /* 0x0000000000007941 */ /* 0x000fea0003800000 */
.L_x_108:
[----:B--2--5:R-:W-:Y:S01]  /*5440*/  LOP3.LUT R109, R16, 0xffffe000, RZ, 0xc0, !PT ;  /* 0xffffe000106d7812 */ /* 0x024fe200078ec0ff */
[----:B------:R-:W-:-:S04]  /*5450*/  ULOP3.LUT UR8, UR22, 0xc0, URZ, 0xfc, !UPT ;  /* 0x000000c016087892 */ /* 0x000fc8000f8efc3f */
        /* <DEDUP_REMOVED lines=14> */
[----:B--2---:R-:W-:Y:S01]  /*5540*/  FFMA R137, R112, R11, R111 ;  /* 0x0000000b70897223 */ /* 0x004fe2000000006f */
        /* <DEDUP_REMOVED lines=22> */
.L_x_111:
[----:B------:R-:W-:Y:S05]  /*56b0*/  BSYNC B0 ;  /* 0x0000000000007941 */ /* 0x000fea0003800000 */
.L_x_110:
        /* <DEDUP_REMOVED lines=13> */
.L_x_113:
[----:B------:R-:W-:Y:S05]  /*5790*/  BSYNC B0 ;  /* 0x0000000000007941 */ /* 0x000fea0003800000 */
.L_x_112:
[----:B--2--5:R-:W-:Y:S01]  /*57a0*/  LOP3.LUT R3, R16, 0xffffe000, RZ, 0xc0, !PT ;  /* 0xffffe00010037812 */ /* 0x024fe200078ec0ff */
[----:B------:R-:W-:-:S04]  /*57b0*/  ULOP3.LUT UR6, UR22, 0xe0, URZ, 0xfc, !UPT ;  /* 0x000000e016067892 */ /* 0x000fc8000f8efc3f */
        /* <DEDUP_REMOVED lines=13> */
[----:B------:R-:W-:-:S05]  /*5890*/  FFMA R115, R116, R11, R115 ;  /* 0x0000000b74737223 */ /* 0x000fca0000000073 */
[----:B------:R-:W-:-:S05]  /*58a0*/  F2FP.TF32.F32.PACK_B R115, R115 ;  /* 0x00000073ff73723e */ /* 0x000fca00024050ff */
[----:B------:R2:W-:Y:S01]  /*58b0*/  @P5 STG.E desc[UR12][R126.64], R115 ;  /* 0x000000737e005986 */ /* 0x0005e2000c10190c */
[----:B------:R-:W-:-:S05]  /*58c0*/  IADD3 R6, P5, R111, R6, RZ ;  /* 0x000000066f067210 */ /* 0x000fca0007fbe0ff */
[----:B------:R-:W-:Y:S01]  /*58d0*/  IMAD.X R7, R21, 0x1, R7, P5 ;  /* 0x0000000115077824 */ /* 0x000fe200028e0607 */
[----:B-1--4-:R-:W-:-:S04]  /*58e0*/  IADD3 R4, P5, R4, UR5, RZ ;  /* 0x0000000504047c10 */ /* 0x012fc8000ffbe0ff */
[----:B------:R-:W-:Y:S02]  /*58f0*/  IADD3.X R5, R5, UR4, RZ, P5, !PT ;  /* 0x0000000405057c10 */ /* 0x000fe4000affe4ff */
        /* <DEDUP_REMOVED lines=15> */
.L_x_115:
[----:B------:R-:W-:Y:S05]  /*59f0*/  BSYNC B0 ;  /* 0x0000000000007941 */ /* 0x000fea0003800000 */
.L_x_114:
[----:B-1---5:R-:W-:Y:S01]  /*5a00*/  LOP3.LUT R5, R16, 0xffffe000, RZ, 0xc0, !PT ;  /* 0xffffe00010057812 */ /* 0x022fe200078ec0ff */
[----:B------:R-:W-:Y:S04]  /*5a10*/  BSSY B0, `(.L_x_116) ;  /* 0x000000c000007945 */ /* 0x000fe80003800000 */
        /* <DEDUP_REMOVED lines=9> */
[----:B-1----:R-:W-:Y:S05]  /*5ab0*/  @!P5 BRA `(.L_x_117) ;  /* 0x000000000004d947 */ /* 0x002fea0003800000 */
[----:B------:R1:W5:Y:S02]  /*5ac0*/  LDG.E.LTC128B R16, desc[UR12][R4.64] ;  /* 0x0000000c04107981 */ /* 0x000364000c1e1920 */
.L_x_117:
[----:B------:R-:W-:Y:S05]  /*5ad0*/  BSYNC B0 ;  /* 0x0000000000007941 */ /* 0x000fea0003800000 */
.L_x_116:
[----:B-1---5:R-:W-:Y:S01]  /*5ae0*/  LOP3.LUT R5, R16, 0xffffe000, RZ, 0xc0, !PT ;  /* 0xffffe00010057812 */ /* 0x022fe200078ec0ff */
[----:B------:R-:W-:Y:S01]  /*5af0*/  BSSY B0, `(.L_x_118) ;  /* 0x000000d000007945 */ /* 0x000fe20003800000 */
[----:B------:R-:W-:-:S03]  /*5b00*/  ISETP.GT.AND P6, PT, R10, RZ, PT ;  /* 0x000000ff0a00720c */ /* 0x000fc60003fc4270 */
        /* <DEDUP_REMOVED lines=11> */
.L_x_119:
[----:B------:R-:W-:Y:S05]  /*5bc0*/  BSYNC B0 ;  /* 0x0000000000007941 */ /* 0x000fea0003800000 */
.L_x_118:
[----:B-----5:R-:W-:Y:S01]  /*5bd0*/  LOP3.LUT R7, R16, 0xffffe000, RZ, 0xc0, !PT ;  /* 0xffffe00010077812 */ /* 0x020fe200078ec0ff */
        /* <DEDUP_REMOVED lines=13> */
.L_x_121:
[----:B------:R-:W-:Y:S05]  /*5cb0*/  BSYNC B0 ;  /* 0x0000000000007941 */ /* 0x000fea0003800000 */
.L_x_120:
[----:B--2--5:R-:W-:Y:S01]  /*5cc0*/  LOP3.LUT R7, R16, 0xffffe000, RZ, 0xc0, !PT ;  /* 0xffffe00010077812 */ /* 0x024fe200078ec0ff */
        /* <DEDUP_REMOVED lines=8> */
[----:B0-----:R-:W-:-:S04]  /*5d50*/  IADD3 R8, P5, R22, UR22, RZ ;  /* 0x0000001616087c10 */ /* 0x001fc8000ffbe0ff */
[----:B------:R-:W-:Y:S02]  /*5d60*/  IADD3.X R9, R23, UR4, RZ, P5, !PT ;  /* 0x0000000417097c10 */ /* 0x000fe4000affe4ff */
[----:B------:R-:W-:-:S13]  /*5d70*/  ISETP.GT.AND P5, PT, R0, 0x88, P6 ;  /* 0x000000880000780c */ /* 0x000fda00037a4270 */
[----:B--2---:R-:W-:Y:S05]  /*5d80*/  @!P5 BRA `(.L_x_123) ;  /* 0x000000000004d947 */ /* 0x004fea0003800000 */
[----:B------:R0:W5:Y:S02]  /*5d90*/  LDG.E.LTC128B R16, desc[UR12][R8.64] ;  /* 0x0000000c08107981 */ /* 0x000164000c1e1920 */
.L_x_123:
[----:B------:R-:W-:Y:S05]  /*5da0*/  BSYNC B0 ;  /* 0x0000000000007941 */ /* 0x000fea0003800000 */
.L_x_122:
        /* <DEDUP_REMOVED lines=14> */
.L_x_125:
[----:B------:R-:W-:Y:S05]  /*5e90*/  BSYNC B0 ;  /* 0x0000000000007941 */ /* 0x000fea0003800000 */
.L_x_124:
        /* <DEDUP_REMOVED lines=14> */
.L_x_127:
[----:B------:R-:W-:Y:S05]  /*5f80*/  BSYNC B0 ;  /* 0x0000000000007941 */ /* 0x000fea0003800000 */
.L_x_126:
        /* <DEDUP_REMOVED lines=14> */
.L_x_129:
[----:B------:R-:W-:Y:S05]  /*6070*/  BSYNC B0 ;  /* 0x0000000000007941 */ /* 0x000fea0003800000 */
.L_x_128:
        /* <DEDUP_REMOVED lines=14> */
.L_x_131:
[----:B------:R-:W-:Y:S05]  /*6160*/  BSYNC B0 ;  /* 0x0000000000007941 */ /* 0x000fea0003800000 */
.L_x_130:
        /* <DEDUP_REMOVED lines=14> */
.L_x_133:
[----:B------:R-:W-:Y:S05]  /*6250*/  BSYNC B0 ;  /* 0x0000000000007941 */ /* 0x000fea0003800000 */
.L_x_132:
        /* <DEDUP_REMOVED lines=14> */
.L_x_135:
[----:B------:R-:W-:Y:S05]  /*6340*/  BSYNC B0 ;  /* 0x0000000000007941 */ /* 0x000fea0003800000 */
.L_x_134:
        /* <DEDUP_REMOVED lines=14> */
.L_x_137:
[----:B------:R-:W-:Y:S05]  /*6430*/  BSYNC B0 ;  /* 0x0000000000007941 */ /* 0x000fea0003800000 */
.L_x_136:
        /* <DEDUP_REMOVED lines=14> */
.L_x_139:
[----:B------:R-:W-:Y:S05]  /*6520*/  BSYNC B0 ;  /* 0x0000000000007941 */ /* 0x000fea0003800000 */
.L_x_138:
        /* <DEDUP_REMOVED lines=14> */
.L_x_141:
[----:B------:R-:W-:Y:S05]  /*6610*/  BSYNC B0 ;  /* 0x0000000000007941 */ /* 0x000fea0003800000 */
.L_x_140:
        /* <DEDUP_REMOVED lines=14> */
.L_x_143:
[----:B------:R-:W-:Y:S05]  /*6700*/  BSYNC B0 ;  /* 0x0000000000007941 */ /* 0x000fea0003800000 */
.L_x_142:
        /* <DEDUP_REMOVED lines=14> */
.L_x_145:
[----:B------:R-:W-:Y:S05]  /*67f0*/  BSYNC B0 ;  /* 0x0000000000007941 */ /* 0x000fea0003800000 */
.L_x_144:
        /* <DEDUP_REMOVED lines=14> */
.L_x_147:
[----:B------:R-:W-:Y:S05]  /*68e0*/  BSYNC B0 ;  /* 0x0000000000007941 */ /* 0x000fea0003800000 */
.L_x_146:
        /* <DEDUP_REMOVED lines=14> */
.L_x_149:
[----:B------:R-:W-:Y:S05]  /*69d0*/  BSYNC B0 ;  /* 0x0000000000007941 */ /* 0x000fea0003800000 */
.L_x_148:
        /* <DEDUP_REMOVED lines=14> */
.L_x_151:
[----:B------:R-:W-:Y:S05]  /*6ac0*/  BSYNC B0 ;  /* 0x0000000000007941 */ /* 0x000fea0003800000 */
.L_x_150:
        /* <DEDUP_REMOVED lines=14> */
.L_x_153:
[----:B------:R-:W-:Y:S05]  /*6bb0*/  BSYNC B0 ;  /* 0x0000000000007941 */ /* 0x000fea0003800000 */
.L_x_152:
        /* <DEDUP_REMOVED lines=14> */
.L_x_155:
[----:B------:R-:W-:Y:S05]  /*6ca0*/  BSYNC B0 ;  /* 0x0000000000007941 */ /* 0x000fea0003800000 */
.L_x_154:
        /* <DEDUP_REMOVED lines=14> */
.L_x_157:
[----:B------:R-:W-:Y:S05]  /*6d90*/  BSYNC B0 ;  /* 0x0000000000007941 */ /* 0x000fea0003800000 */
.L_x_156:
        /* <DEDUP_REMOVED lines=14> */
.L_x_159:
[----:B------:R-:W-:Y:S05]  /*6e80*/  BSYNC B0 ;  /* 0x0000000000007941 */ /* 0x000fea0003800000 */
.L_x_158:
        /* <DEDUP_REMOVED lines=13> */
.L_x_161:
[----:B------:R-:W-:Y:S05]  /*6f60*/  BSYNC B0 ;  /* 0x0000000000007941 */ /* 0x000fea0003800000 */
.L_x_160:
        /* <DEDUP_REMOVED lines=14> */
.L_x_163:
[----:B------:R-:W-:Y:S05]  /*7050*/  BSYNC B0 ;  /* 0x0000000000007941 */ /* 0x000fea0003800000 */
.L_x_162:
        /* <DEDUP_REMOVED lines=13> */
.L_x_165:
[----:B------:R-:W-:Y:S05]  /*7130*/  BSYNC B0 ;  /* 0x0000000000007941 */ /* 0x000fea0003800000 */
.L_x_164:
        /* <DEDUP_REMOVED lines=13> */
.L_x_167:
[----:B------:R-:W-:Y:S05]  /*7210*/  BSYNC B0 ;  /* 0x0000000000007941 */ /* 0x000fea0003800000 */
.L_x_166:
        /* <DEDUP_REMOVED lines=13> */
.L_x_169:
[----:B------:R-:W-:Y:S05]  /*72f0*/  BSYNC B0 ;  /* 0x0000000000007941 */ /* 0x000fea0003800000 */
.L_x_168:
        /* <DEDUP_REMOVED lines=13> */
.L_x_171:
[----:B------:R-:W-:Y:S05]  /*73d0*/  BSYNC B0 ;  /* 0x0000000000007941 */ /* 0x000fea0003800000 */
.L_x_170:
        /* <DEDUP_REMOVED lines=13> */
.L_x_173:
[----:B------:R-:W-:Y:S05]  /*74b0*/  BSYNC B0 ;  /* 0x0000000000007941 */ /* 0x000fea0003800000 */
.L_x_172:
        /* <DEDUP_REMOVED lines=13> */
.L_x_175:
[----:B------:R-:W-:Y:S05]  /*7590*/  BSYNC B0 ;  /* 0x0000000000007941 */ /* 0x000fea0003800000 */
.L_x_174:
        /* <DEDUP_REMOVED lines=11> */
[----:B--2---:R-:W-:Y:S05]  /*7650*/  @!P5 BRA `(.L_x_177) ;  /* 0x000000000004d947 */ /* 0x004fea0003800000 */
[----:B------:R2:W5:Y:S02]  /*7660*/  LDG.E.LTC128B R16, desc[UR12][R12.64] ;  /* 0x0000000c0c107981 */ /* 0x000564000c1e1920 */
.L_x_177:
[----:B------:R-:W-:Y:S05]  /*7670*/  BSYNC B0 ;  /* 0x0000000000007941 */ /* 0x000fea0003800000 */
.L_x_176:
        /* <DEDUP_REMOVED lines=13> */
.L_x_179:
[----:B------:R-:W-:Y:S05]  /*7750*/  BSYNC B0 ;  /* 0x0000000000007941 */ /* 0x000fea0003800000 */
.L_x_178:
        /* <DEDUP_REMOVED lines=13> */
.L_x_181:
[----:B------:R-:W-:Y:S05]  /*7830*/  BSYNC B0 ;  /* 0x0000000000007941 */ /* 0x000fea0003800000 */
.L_x_180:
        /* <DEDUP_REMOVED lines=14> */
.L_x_183:
[----:B------:R-:W-:Y:S05]  /*7920*/  BSYNC B0 ;  /* 0x0000000000007941 */ /* 0x000fea0003800000 */
.L_x_182:
[----:B--2--5:R-:W-:Y:S01]  /*7930*/  LOP3.LUT R13, R16, 0xffffe000, RZ, 0xc0, !PT ;  /* 0xffffe000100d7812 */ /* 0x024fe200078ec0ff */
[----:B------:R-:W-:Y:S01]  /*7940*/  BSSY B0, `(.L_x_184) ;  /* 0x000000e000007945 */ /* 0x000fe20003800000 */
[----:B------:R-:W-:Y:S01]  /*7950*/  ISETP.GT.AND P6, PT, R10, 0x1, PT ;  /* 0x000000010a00780c */ /* 0x000fe20003fc4270 */
[----:B------:R-:W-:Y:S02]  /*7960*/  IMAD.MOV.U32 R12, RZ, RZ, R16 ;  /* 0x000000ffff0c7224 */ /* 0x000fe400078e0010 */
        /* <DEDUP_REMOVED lines=11> */
.L_x_185:
[----:B------:R-:W-:Y:S05]  /*7a20*/  BSYNC B0 ;  /* 0x0000000000007941 */ /* 0x000fea0003800000 */
.L_x_184:
        /* <DEDUP_REMOVED lines=14> */
.L_x_187:
[----:B------:R-:W-:Y:S05]  /*7b10*/  BSYNC B0 ;  /* 0x0000000000007941 */ /* 0x000fea0003800000 */
.L_x_186:
        /* <DEDUP_REMOVED lines=14> */
.L_x_189:
[----:B------:R-:W-:Y:S05]  /*7c00*/  BSYNC B0 ;  /* 0x0000000000007941 */ /* 0x000fea0003800000 */
.L_x_188:
        /* <DEDUP_REMOVED lines=14> */
.L_x_191:
[----:B------:R-:W-:Y:S05]  /*7cf0*/  BSYNC B0 ;  /* 0x0000000000007941 */ /* 0x000fea0003800000 */
.L_x_190:
        /* <DEDUP_REMOVED lines=14> */
.L_x_193:
[----:B------:R-:W-:Y:S05]  /*7de0*/  BSYNC B0 ;  /* 0x0000000000007941 */ /* 0x000fea0003800000 */
.L_x_192:
        /* <DEDUP_REMOVED lines=14> */
.L_x_195:
[----:B------:R-:W-:Y:S05]  /*7ed0*/  BSYNC B0 ;  /* 0x0000000000007941 */ /* 0x000fea0003800000 */
.L_x_194:
        /* <DEDUP_REMOVED lines=14> */
.L_x_197:
[----:B------:R-:W-:Y:S05]  /*7fc0*/  BSYNC B0 ;  /* 0x0000000000007941 */ /* 0x000fea0003800000 */
.L_x_196:
        /* <DEDUP_REMOVED lines=14> */
.L_x_199:
[----:B------:R-:W-:Y:S05]  /*80b0*/  BSYNC B0 ;  /* 0x0000000000007941 */ /* 0x000fea0003800000 */
.L_x_198:
        /* <DEDUP_REMOVED lines=14> */
.L_x_201:
[----:B------:R-:W-:Y:S05]  /*81a0*/  BSYNC B0 ;  /* 0x0000000000007941 */ /* 0x000fea0003800000 */
.L_x_200:
        /* <DEDUP_REMOVED lines=14> */
.L_x_203:
[----:B------:R-:W-:Y:S05]  /*8290*/  BSYNC B0 ;  /* 0x0000000000007941 */ /* 0x000fea0003800000 */
.L_x_202:
        /* <DEDUP_REMOVED lines=14> */
.L_x_205:
[----:B------:R-:W-:Y:S05]  /*8380*/  BSYNC B0 ;  /* 0x0000000000007941 */ /* 0x000fea0003800000 */
.L_x_204:
        /* <DEDUP_REMOVED lines=14> */
.L_x_207:
[----:B------:R-:W-:Y:S05]  /*8470*/  BSYNC B0 ;  /* 0x0000000000007941 */ /* 0x000fea0003800000 */
.L_x_206:
        /* <DEDUP_REMOVED lines=14> */
.L_x_209:
[----:B------:R-:W-:Y:S05]  /*8560*/  BSYNC B0 ;  /* 0x0000000000007941 */ /* 0x000fea0003800000 */
.L_x_208:
        /* <DEDUP_REMOVED lines=14> */
.L_x_211:
[----:B------:R-:W-:Y:S05]  /*8650*/  BSYNC B0 ;  /* 0x0000000000007941 */ /* 0x000fea0003800000 */
.L_x_210:
        /* <DEDUP_REMOVED lines=14> */
.L_x_213:
[----:B------:R-:W-:Y:S05]  /*8740*/  BSYNC B0 ;  /* 0x0000000000007941 */ /* 0x000fea0003800000 */
.L_x_212:
        /* <DEDUP_REMOVED lines=14> */
.L_x_215:
[----:B------:R-:W-:Y:S05]  /*8830*/  BSYNC B0 ;  /* 0x0000000000007941 */ /* 0x000fea0003800000 */
.L_x_214:
        /* <DEDUP_REMOVED lines=14> */
.L_x_217:
[----:B------:R-:W-:Y:S05]  /*8920*/  BSYNC B0 ;  /* 0x0000000000007941 */ /* 0x000fea0003800000 */
.L_x_216:
[----:B--2--5:R-:W-:Y:S01]  /*8930*/  LOP3.LUT R13, R12, 0xffffe000, RZ, 0xc0, !PT ;  /* 0xffffe0000c0d7812 */ /* 0x024fe200078ec0ff */
[----:B------:R-:W-:Y:S01]  /*8940*/  BSSY B0, `(.L_x_218) ;  /* 0x000000b000007945 */ /* 0x000fe20003800000 */
[----:B------:R-:W-:-:S03]  /*8950*/  ISETP.GT.AND P6, PT, R10, 0x20, PT ;  /* 0x000000200a00780c */ /* 0x000fc60003fc4270 */
[----:B------:R-:W-:-:S04]  /*8960*/  FMUL R20, R13, R14 ;  /* 0x0000000e0d147220 */ /* 0x000fc80000400000 */
[----:B------:R-:W-:-:S05]  /*8970*/  FFMA R41, R41, R11, R20 ;  /* 0x0000000b29297223 */ /* 0x000fca0000000014 */
[----:B------:R-:W-:-:S05]  /*8980*/  F2FP.TF32.F32.PACK_B R41, R41 ;  /* 0x00000029ff29723e */ /* 0x000fca00024050ff */
[----:B------:R2:W-:Y:S01]  /*8990*/  @P5 STG.E desc[UR12][R26.64], R41 ;  /* 0x000000291a005986 */ /* 0x0005e2000c10190c */
[----:B------:R-:W-:-:S13]  /*89a0*/  ISETP.GT.AND P5, PT, R0, 0xc8, P6 ;  /* 0x000000c80000780c */ /* 0x000fda00037a4270 */
[----:B--2---:R-:W-:Y:S05]  /*89b0*/  @!P5 BRA `(.L_x_219) ;  /* 0x00000000000cd947 */ /* 0x004fea0003800000 */
[----:B------:R-:W-:-:S04]  /*89c0*/  IADD3 R12, P6, R8, UR14, RZ ;  /* 0x0000000e080c7c10 */ /* 0x000fc8000ffde0ff */
[----:B------:R-:W-:-:S05]  /*89d0*/  IADD3.X R13, R9, UR4, RZ, P6, !PT ;  /* 0x00000004090d7c10 */ /* 0x000fca000b7fe4ff */
[----:B------:R2:W5:Y:S04]  /*89e0*/  LDG.E.LTC128B R12, desc[UR12][R12.64] ;  /* 0x0000000c0c0c7981 */ /* 0x000568000c1e1920 */
.L_x_219:
[----:B------:R-:W-:Y:S05]  /*89f0*/  BSYNC B0 ;  /* 0x0000000000007941 */ /* 0x000fea0003800000 */
.L_x_218:
        /* <DEDUP_REMOVED lines=12> */
.L_x_221:
[----:B------:R-:W-:Y:S05]  /*8ac0*/  BSYNC B0 ;  /* 0x0000000000007941 */ /* 0x000fea0003800000 */
.L_x_220:
        /* <DEDUP_REMOVED lines=14> */
.L_x_223:
[----:B------:R-:W-:Y:S05]  /*8bb0*/  BSYNC B0 ;  /* 0x0000000000007941 */ /* 0x000fea0003800000 */
.L_x_222:
        /* <DEDUP_REMOVED lines=13> */
.L_x_225:
[----:B------:R-:W-:Y:S05]  /*8c90*/  BSYNC B0 ;  /* 0x0000000000007941 */ /* 0x000fea0003800000 */
.L_x_224:
[----:B--2--5:R-:W-:Y:S01]  /*8ca0*/  LOP3.LUT R13, R12, 0xffffe000, RZ, 0xc0, !PT ;  /* 0xffffe0000c0d7812 */ /* 0x024fe200078ec0ff */
[----:B------:R-:W-:Y:S01]  /*8cb0*/  BSSY B0, `(.L_x_226) ;  /* 0x000000c000007945 */ /* 0x000fe20003800000 */
[----:B------:R-:W-:-:S03]  /*8cc0*/  ISETP.GT.AND P6, PT, R10, 0x28, PT ;  /* 0x000000280a00780c */ /* 0x000fc60003fc4270 */
[----:B------:R-:W-:Y:S01]  /*8cd0*/  FMUL R10, R13, R14 ;  /* 0x0000000e0d0a7220 */ /* 0x000fe20000400000 */
[----:B------:R-:W-:-:S03]  /*8ce0*/  ISETP.GT.AND P6, PT, R0, 0xc8, P6 ;  /* 0x000000c80000780c */ /* 0x000fc600037c4270 */
[----:B------:R-:W-:Y:S01]  /*8cf0*/  FFMA R45, R45, R11, R10 ;  /* 0x0000000b2d2d7223 */ /* 0x000fe2000000000a */
[----:B------:R-:W-:-:S04]  /*8d00*/  IMAD.MOV.U32 R10, RZ, RZ, R12 ;  /* 0x000000ffff0a7224 */ /* 0x000fc800078e000c */
[----:B------:R-:W-:-:S05]  /*8d10*/  F2FP.TF32.F32.PACK_B R45, R45 ;  /* 0x0000002dff2d723e */ /* 0x000fca00024050ff */
[----:B------:R2:W-:Y:S01]  /*8d20*/  @P5 STG.E desc[UR12][R18.64], R45 ;  /* 0x0000002d12005986 */ /* 0x0005e2000c10190c */
[----:B------:R-:W-:Y:S05]  /*8d30*/  @!P6 BRA `(.L_x_227) ;  /* 0x00000000000ce947 */ /* 0x000fea0003800000 */
[----:B------:R-:W-:-:S04]  /*8d40*/  IADD3 R12, P5, R8, UR10, RZ ;  /* 0x0000000a080c7c10 */ /* 0x000fc8000ffbe0ff */
[----:B------:R-:W-:-:S05]  /*8d50*/  IADD3.X R13, R9, UR4, RZ, P5, !PT ;  /* 0x00000004090d7c10 */ /* 0x000fca000affe4ff */
[----:B------:R3:W5:Y:S04]  /*8d60*/  LDG.E.LTC128B R10, desc[UR12][R12.64] ;  /* 0x0000000c0c0a7981 */ /* 0x000768000c1e1920 */
.L_x_227:
[----:B------:R-:W-:Y:S05]  /*8d70*/  BSYNC B0 ;  /* 0x0000000000007941 */ /* 0x000fea0003800000 */
.L_x_226:
[----:B---3-5:R-:W-:Y:S01]  /*8d80*/  LOP3.LUT R13, R10, 0xffffe000, RZ, 0xc0, !PT ;  /* 0xffffe0000a0d7812 */ /* 0x028fe200078ec0ff */
[----:B------:R-:W-:Y:S01]  /*8d90*/  BSSY B0, `(.L_x_228) ;  /* 0x000000c000007945 */ /* 0x000fe20003800000 */
[----:B------:R-:W-:Y:S02]  /*8da0*/  IADD3 R12, P5, R6, R101, RZ ;  /* 0x00000065060c7210 */ /* 0x000fe40007fbe0ff */
[----:B------:R-:W-:Y:S01]  /*8db0*/  ISETP.GT.AND P4, PT, R0, 0xc8, P4 ;  /* 0x000000c80000780c */ /* 0x000fe20002784270 */
[----:B------:R-:W-:-:S04]  /*8dc0*/  FMUL R13, R13, R14 ;  /* 0x0000000e0d0d7220 */ /* 0x000fc80000400000 */
[----:B------:R-:W-:Y:S01]  /*8dd0*/  FFMA R15, R46, R11, R13 ;  /* 0x0000000b2e0f7223 */ /* 0x000fe2000000000d */
[----:B------:R-:W-:-:S04]  /*8de0*/  IMAD.X R13, R7, 0x1, R21, P5 ;  /* 0x00000001070d7824 */ /* 0x000fc800028e0615 */
[----:B------:R-:W-:-:S05]  /*8df0*/  F2FP.TF32.F32.PACK_B R15, R15 ;  /* 0x0000000fff0f723e */ /* 0x000fca00024050ff */
[----:B------:R3:W-:Y:S01]  /*8e00*/  @P6 STG.E desc[UR12][R12.64], R15 ;  /* 0x0000000f0c006986 */ /* 0x0007e2000c10190c */
[----:B------:R-:W-:Y:S05]  /*8e10*/  @!P4 BRA `(.L_x_229) ;  /* 0x00000000000cc947 */ /* 0x000fea0003800000 */
[----:B---3--:R-:W-:-:S04]  /*8e20*/  IADD3 R12, P5, R8, UR9, RZ ;  /* 0x00000009080c7c10 */ /* 0x008fc8000ffbe0ff */
[----:B------:R-:W-:-:S05]  /*8e30*/  IADD3.X R13, R9, UR4, RZ, P5, !PT ;  /* 0x00000004090d7c10 */ /* 0x000fca000affe4ff */
[----:B------:R4:W5:Y:S04]  /*8e40*/  LDG.E.LTC128B R10, desc[UR12][R12.64] ;  /* 0x0000000c0c0a7981 */ /* 0x000968000c1e1920 */
.L_x_229:
[----:B------:R-:W-:Y:S05]  /*8e50*/  BSYNC B0 ;  /* 0x0000000000007941 */ /* 0x000fea0003800000 */
.L_x_228:
[----:B---345:R-:W-:Y:S01]  /*8e60*/  LOP3.LUT R13, R10, 0xffffe000, RZ, 0xc0, !PT ;  /* 0xffffe0000a0d7812 */ /* 0x038fe200078ec0ff */
[----:B------:R-:W-:Y:S01]  /*8e70*/  BSSY B0, `(.L_x_230) ;  /* 0x000000c000007945 */ /* 0x000fe20003800000 */
[----:B------:R-:W-:Y:S02]  /*8e80*/  IADD3 R12, P6, R6, R103, RZ ;  /* 0x00000067060c7210 */ /* 0x000fe40007fde0ff */
[----:B------:R-:W-:Y:S01]  /*8e90*/  ISETP.GT.AND P5, PT, R0, 0xc0, P3 ;  /* 0x000000c00000780c */ /* 0x000fe20001fa4270 */
[----:B------:R-:W-:Y:S02]  /*8ea0*/  FMUL R16, R13, R14 ;  /* 0x0000000e0d107220 */ /* 0x000fe40000400000 */
[----:B------:R-:W-:Y:S02]  /*8eb0*/  IMAD.X R13, R7, 0x1, R21, P6 ;  /* 0x00000001070d7824 */ /* 0x000fe400030e0615 */
[----:B------:R-:W-:-:S05]  /*8ec0*/  FFMA R47, R47, R11, R16 ;  /* 0x0000000b2f2f7223 */ /* 0x000fca0000000010 */
[----:B------:R-:W-:-:S05]  /*8ed0*/  F2FP.TF32.F32.PACK_B R47, R47 ;  /* 0x0000002fff2f723e */ /* 0x000fca00024050ff */
[----:B------:R3:W-:Y:S01]  /*8ee0*/  @P4 STG.E desc[UR12][R12.64], R47 ;  /* 0x0000002f0c004986 */ /* 0x0007e2000c10190c */
[----:B------:R-:W-:Y:S05]  /*8ef0*/  @!P5 BRA `(.L_x_231) ;  /* 0x00000000000cd947 */ /* 0x000fea0003800000 */
[----:B---3--:R-:W-:-:S04]  /*8f00*/  IADD3 R12, P4, R4, UR8, RZ ;  /* 0x00000008040c7c10 */ /* 0x008fc8000ff9e0ff */
[----:B------:R-:W-:-:S05]  /*8f10*/  IADD3.X R13, R5, UR4, RZ, P4, !PT ;  /* 0x00000004050d7c10 */ /* 0x000fca000a7fe4ff */
[----:B------:R4:W5:Y:S04]  /*8f20*/  LDG.E.LTC128B R10, desc[UR12][R12.64] ;  /* 0x0000000c0c0a7981 */ /* 0x000968000c1e1920 */
.L_x_231:
[----:B------:R-:W-:Y:S05]  /*8f30*/  BSYNC B0 ;  /* 0x0000000000007941 */ /* 0x000fea0003800000 */
.L_x_230:
[----:B---345:R-:W-:Y:S01]  /*8f40*/  LOP3.LUT R13, R10, 0xffffe000, RZ, 0xc0, !PT ;  /* 0xffffe0000a0d7812 */ /* 0x038fe200078ec0ff */
        /* <DEDUP_REMOVED lines=12> */
.L_x_233:
[----:B------:R-:W-:Y:S05]  /*9010*/  BSYNC B0 ;  /* 0x0000000000007941 */ /* 0x000fea0003800000 */
.L_x_232:
        /* <DEDUP_REMOVED lines=13> */
.L_x_235:
[----:B------:R-:W-:Y:S05]  /*90f0*/  BSYNC B0 ;  /* 0x0000000000007941 */ /* 0x000fea0003800000 */
.L_x_234:
        /* <DEDUP_REMOVED lines=13> */
.L_x_237:
[----:B------:R-:W-:Y:S05]  /*91d0*/  BSYNC B0 ;  /* 0x0000000000007941 */ /* 0x000fea0003800000 */
.L_x_236:
        /* <DEDUP_REMOVED lines=13> */
.L_x_239:
[----:B------:R-:W-:Y:S05]  /*92b0*/  BSYNC B0 ;  /* 0x0000000000007941 */ /* 0x000fea0003800000 */
.L_x_238:
[----:B---345:R-:W-:Y:S01]  /*92c0*/  LOP3.LUT R13, R10, 0xffffe000, RZ, 0xc0, !PT ;  /* 0xffffe0000a0d7812 */ /* 0x038fe200078ec0ff */
[----:B------:R-:W-:Y:S01]  /*92d0*/  BSSY B0, `(.L_x_240) ;  /* 0x000000c000007945 */ /* 0x000fe20003800000 */
[----:B------:R-:W-:Y:S02]  /*92e0*/  IADD3 R12, P4, R2, R109, RZ ;  /* 0x0000006d020c7210 */ /* 0x000fe40007f9e0ff */
[----:B------:R-:W-:Y:S01]  /*92f0*/  ISETP.GT.AND P2, PT, R0, 0xc0, P0 ;  /* 0x000000c00000780c */ /* 0x000fe20000744270 */
[----:B------:R-:W-:-:S04]  /*9300*/  FMUL R13, R13, R14 ;  /* 0x0000000e0d0d7220 */ /* 0x000fc80000400000 */
[----:B------:R-:W-:Y:S01]  /*9310*/  FFMA R15, R52, R11, R13 ;  /* 0x0000000b340f7223 */ /* 0x000fe2000000000d */
[----:B------:R-:W-:Y:S01]  /*9320*/  IMAD.X R13, R3, 0x1, R21, P4 ;  /* 0x00000001030d7824 */ /* 0x000fe200020e0615 */
[----:B-1----:R-:W-:-:S03]  /*9330*/  IADD3 R4, P4, R4, UR5, RZ ;  /* 0x0000000504047c10 */ /* 0x002fc6000ff9e0ff */
[----:B------:R-:W-:Y:S02]  /*9340*/  F2FP.TF32.F32.PACK_B R15, R15 ;  /* 0x0000000fff0f723e */ /* 0x000fe400024050ff */
[----:B------:R-:W-:-:S03]  /*9350*/  IADD3.X R5, R5, UR4, RZ, P4, !PT ;  /* 0x0000000405057c10 */ /* 0x000fc6000a7fe4ff */
[----:B------:R1:W-:Y:S01]  /*9360*/  @P3 STG.E desc[UR12][R12.64], R15 ;  /* 0x0000000f0c003986 */ /* 0x0003e2000c10190c */
[----:B------:R-:W-:Y:S05]  /*9370*/  @!P2 BRA `(.L_x_241) ;  /* 0x000000000004a947 */ /* 0x000fea0003800000 */
[----:B------:R3:W5:Y:S02]  /*9380*/  LDG.E.LTC128B R10, desc[UR12][R4.64] ;  /* 0x0000000c040a7981 */ /* 0x000764000c1e1920 */
.L_x_241:
[----:B------:R-:W-:Y:S05]  /*9390*/  BSYNC B0 ;  /* 0x0000000000007941 */ /* 0x000fea0003800000 */
.L_x_240:
[----:B---3-5:R-:W-:Y:S01]  /*93a0*/  LOP3.LUT R5, R10, 0xffffe000, RZ, 0xc0, !PT ;  /* 0xffffe0000a057812 */ /* 0x028fe200078ec0ff */
        /* <DEDUP_REMOVED lines=12> */
.L_x_243:
[----:B------:R-:W-:Y:S05]  /*9470*/  BSYNC B0 ;  /* 0x0000000000007941 */ /* 0x000fea0003800000 */
.L_x_242:
[----:B---345:R-:W-:Y:S01]  /*9480*/  LOP3.LUT R3, R10, 0xffffe000, RZ, 0xc0, !PT ;  /* 0xffffe0000a037812 */ /* 0x038fe200078ec0ff */
[----:B------:R-:W-:Y:S01]  /*9490*/  BSSY B0, `(.L_x_244) ;  /* 0x000000c000007945 */ /* 0x000fe20003800000 */
[----:B------:R-:W-:Y:S02]  /*94a0*/  IADD3 R2, P2, R6, R109, RZ ;  /* 0x0000006d06027210 */ /* 0x000fe40007f5e0ff */
[----:B------:R-:W-:Y:S01]  /*94b0*/  ISETP.GT.AND P0, PT, R0, 0xc8, P0 ;  /* 0x000000c80000780c */ /* 0x000fe20000704270 */
[----:B------:R-:W-:-:S04]  /*94c0*/  FMUL R3, R3, R14 ;  /* 0x0000000e03037220 */ /* 0x000fc80000400000 */
[----:B-1----:R-:W-:Y:S01]  /*94d0*/  FFMA R13, R54, R11, R3 ;  /* 0x0000000b360d7223 */ /* 0x002fe20000000003 */
[----:B------:R-:W-:Y:S01]  /*94e0*/  IMAD.X R3, R7, 0x1, R21, P2 ;  /* 0x0000000107037824 */ /* 0x000fe200010e0615 */
[----:B------:R-:W-:-:S03]  /*94f0*/  IADD3 R4, P2, R8, UR5, RZ ;  /* 0x0000000508047c10 */ /* 0x000fc6000ff5e0ff */
[----:B------:R-:W-:Y:S02]  /*9500*/  F2FP.TF32.F32.PACK_B R13, R13 ;  /* 0x0000000dff0d723e */ /* 0x000fe400024050ff */
[----:B------:R-:W-:-:S03]  /*9510*/  IADD3.X R5, R9, UR4, RZ, P2, !PT ;  /* 0x0000000409057c10 */ /* 0x000fc600097fe4ff */
[----:B------:R1:W-:Y:S01]  /*9520*/  @P1 STG.E desc[UR12][R2.64], R13 ;  /* 0x0000000d02001986 */ /* 0x0003e2000c10190c */
[----:B------:R-:W-:Y:S05]  /*9530*/  @!P0 BRA `(.L_x_245) ;  /* 0x0000000000048947 */ /* 0x000fea0003800000 */
[----:B------:R3:W5:Y:S02]  /*9540*/  LDG.E.LTC128B R10, desc[UR12][R4.64] ;  /* 0x0000000c040a7981 */ /* 0x000764000c1e1920 */
.L_x_245:
[----:B------:R-:W-:Y:S05]  /*9550*/  BSYNC B0 ;  /* 0x0000000000007941 */ /* 0x000fea0003800000 */
.L_x_244:
[----:B-1---5:R-:W-:Y:S02]  /*9560*/  LOP3.LUT R3, R10, 0xffffe000, RZ, 0xc0, !PT ;  /* 0xffffe0000a037812 */ /* 0x022fe400078ec0ff */
[----:B------:R-:W-:-:S03]  /*9570*/  IADD3 R2, P1, R6, R111, RZ ;  /* 0x0000006f06027210 */ /* 0x000fc60007f3e0ff */
[----:B------:R-:W-:Y:S02]  /*9580*/  FMUL R14, R3, R14 ;  /* 0x0000000e030e7220 */ /* 0x000fe40000400000 */
[----:B------:R-:W-:Y:S02]  /*9590*/  IMAD.X R3, R7, 0x1, R21, P1 ;  /* 0x0000000107037824 */ /* 0x000fe400008e0615 */
[----:B------:R-:W-:Y:S01]  /*95a0*/  FFMA R14, R55, R11, R14 ;  /* 0x0000000b370e7223 */ /* 0x000fe2000000000e */
[----:B------:R-:W-:Y:S06]  /*95b0*/  @!P0 EXIT ;  /* 0x000000000000894d */ /* 0x000fec0003800000 */
[----:B---3--:R-:W-:-:S05]  /*95c0*/  F2FP.TF32.F32.PACK_B R5, R14 ;  /* 0x0000000eff05723e */ /* 0x008fca00024050ff */
[----:B------:R-:W-:Y:S01]  /*95d0*/  STG.E desc[UR12][R2.64], R5 ;  /* 0x0000000502007986 */ /* 0x000fe2000c10190c */
[----:B------:R-:W-:Y:S05]  /*95e0*/  EXIT ;  /* 0x000000000000794d */ /* 0x000fea0003800000 */
.L_x_25:
[----:B------:R-:W-:Y:S01]  /*95f0*/  ULDC.64 UR4, c[0x0][0x5c8] ;  /* 0x0001720000047ab9 */ /* 0x000fe20000000a00 */
[-C--:B------:R-:W-:Y:S01]  /*9600*/  FMUL R7, R120, R11.reuse ;  /* 0x0000000b78077220 */ /* 0x080fe20000400000 */
[----:B------:R-:W-:Y:S01]  /*9610*/  LEA R2, P2, R16, UR4, 0x2 ;  /* 0x0000000410027c11 */ /* 0x000fe2000f8410ff */
[-C--:B------:R-:W-:Y:S01]  /*9620*/  FMUL R121, R121, R11.reuse ;  /* 0x0000000b79797220 */ /* 0x080fe20000400000 */
[----:B------:R-:W-:Y:S01]  /*9630*/  ISETP.GT.AND P3, PT, R10, 0x1, PT ;  /* 0x000000010a00780c */ /* 0x000fe20003f64270 */
[-C--:B------:R-:W-:Y:S01]  /*9640*/  FMUL R9, R122, R11.reuse ;  /* 0x0000000b7a097220 */ /* 0x080fe20000400000 */
[----:B------:R-:W-:Y:S01]  /*9650*/  LEA.HI.X R3, R16, UR5, R19, 0x2, P2 ;  /* 0x0000000510037c11 */ /* 0x000fe200090f1413 */
[----:B------:R-:W-:Y:S01]  /*9660*/  FMUL R123, R123, R11 ;  /* 0x0000000b7b7b7220 */ /* 0x000fe20000400000 */
[----:B------:R-:W-:Y:S01]  /*9670*/  F2FP.TF32.F32.PACK_B R7, R7 ;  /* 0x00000007ff07723e */ /* 0x000fe200024050ff */
[-C--:B------:R-:W-:Y:S01]  /*9680*/  FMUL R125, R125, R11.reuse ;  /* 0x0000000b7d7d7220 */ /* 0x080fe20000400000 */
[----:B------:R-:W-:Y:S01]  /*9690*/  ISETP.GT.AND P4, PT, R10, RZ, PT ;  /* 0x000000ff0a00720c */ /* 0x000fe20003f84270 */
[-C--:B------:R-:W-:Y:S01]  /*96a0*/  FMUL R127, R127, R11.reuse ;  /* 0x0000000b7f7f7220 */ /* 0x080fe20000400000 */
[C---:B------:R-:W-:Y:S01]  /*96b0*/  ISETP.GT.AND P1, PT, R0.reuse, RZ, P3 ;  /* 0x000000ff0000720c */ /* 0x040fe20001f24270 */
[----:B------:R0:W-:Y:S01]  /*96c0*/  @P0 STG.E desc[UR12][R2.64], R7 ;  /* 0x0000000702000986 */ /* 0x0001e2000c10190c */
[C---:B------:R-:W-:Y:S01]  /*96d0*/  ISETP.GT.AND P2, PT, R0.reuse, 0x8, P4 ;  /* 0x000000080000780c */ /* 0x040fe20002744270 */
[-C--:B------:R-:W-:Y:S01]  /*96e0*/  FMUL R129, R129, R11.reuse ;  /* 0x0000000b81817220 */ /* 0x080fe20000400000 */
[----:B------:R-:W-:Y:S01]  /*96f0*/  ISETP.GT.AND P0, PT, R0, 0x8, P3 ;  /* 0x000000080000780c */ /* 0x000fe20001f04270 */
[-C--:B---3--:R-:W-:Y:S01]  /*9700*/  FMUL R15, R130, R11.reuse ;  /* 0x0000000b820f7220 */ /* 0x088fe20000400000 */
[----:B------:R-:W-:Y:S01]  /*9710*/  SHF.L.U64.HI R5, R13, 0x2, R12 ;  /* 0x000000020d057819 */ /* 0x000fe2000001020c */
[-C--:B------:R-:W-:Y:S01]  /*9720*/  FMUL R131, R131, R11.reuse ;  /* 0x0000000b83837220 */ /* 0x080fe20000400000 */
[-C--:B------:R-:W-:Y:S01]  /*9730*/  LEA R4, P3, R13, R2.reuse, 0x2 ;  /* 0x000000020d047211 */ /* 0x080fe200078610ff */
[----:B------:R-:W-:Y:S01]  /*9740*/  FMUL R13, R126, R11 ;  /* 0x0000000b7e0d7220 */ /* 0x000fe20000400000 */
[----:B------:R-:W-:Y:S01]  /*9750*/  F2FP.TF32.F32.PACK_B R121, R121 ;  /* 0x00000079ff79723e */ /* 0x000fe200024050ff */
[----:B------:R-:W-:Y:S01]  /*9760*/  FMUL R17, R132, R11 ;  /* 0x0000000b84117220 */ /* 0x000fe20000400000 */
[----:B------:R-:W-:Y:S01]  /*9770*/  F2FP.TF32.F32.PACK_B R9, R9 ;  /* 0x00000009ff09723e */ /* 0x000fe200024050ff */
[----:B------:R-:W-:Y:S01]  /*9780*/  IMAD.X R5, R5, 0x1, R3, P3 ;  /* 0x0000000105057824 */ /* 0x000fe200018e0603 */
[----:B------:R-:W-:Y:S01]  /*9790*/  ISETP.GT.AND P5, PT, R10, 0x8, PT ;  /* 0x000000080a00780c */ /* 0x000fe20003fa4270 */
[----:B------:R-:W-:Y:S01]  /*97a0*/  @P1 STG.E desc[UR12][R2.64+0x4], R121 ;  /* 0x0000047902001986 */ /* 0x000fe2000c10190c */
[----:B------:R-:W-:Y:S01]  /*97b0*/  F2FP.TF32.F32.PACK_B R123, R123 ;  /* 0x0000007bff7b723e */ /* 0x000fe200024050ff */
[-C--:B0-----:R-:W-:Y:S01]  /*97c0*/  FMUL R7, R124, R11.reuse ;  /* 0x0000000b7c077220 */ /* 0x081fe20000400000 */
[----:B------:R-:W-:Y:S01]  /*97d0*/  ISETP.GT.AND P4, PT, R10, 0x9, PT ;  /* 0x000000090a00780c */ /* 0x000fe20003f84270 */
[----:B------:R0:W-:Y:S01]  /*97e0*/  @P2 STG.E desc[UR12][R4.64], R9 ;  /* 0x0000000904002986 */ /* 0x0001e2000c10190c */
[C---:B------:R-:W-:Y:S01]  /*97f0*/  ISETP.GT.AND P1, PT, R0.reuse, RZ, P5 ;  /* 0x000000ff0000720c */ /* 0x040fe20002f24270 */
[-C--:B------:R-:W-:Y:S01]  /*9800*/  FMUL R133, R133, R11.reuse ;  /* 0x0000000b85857220 */ /* 0x080fe20000400000 */
[C---:B------:R-:W-:Y:S01]  /*9810*/  ISETP.GT.AND P2, PT, R0.reuse, RZ, P4 ;  /* 0x000000ff0000720c */ /* 0x040fe20002744270 */
[----:B------:R-:W-:Y:S01]  /*9820*/  @P0 STG.E desc[UR12][R4.64+0x4], R123 ;  /* 0x0000047b04000986 */ /* 0x000fe2000c10190c */
[----:B------:R-:W-:Y:S01]  /*9830*/  ISETP.GT.AND P0, PT, R0, 0x8, P5 ;  /* 0x000000080000780c */ /* 0x000fe20002f04270 */
[----:B------:R-:W-:Y:S01]  /*9840*/  FMUL R19, R134, R11 ;  /* 0x0000000b86137220 */ /* 0x000fe20000400000 */
[----:B------:R-:W-:Y:S01]  /*9850*/  F2FP.TF32.F32.PACK_B R7, R7 ;  /* 0x00000007ff07723e */ /* 0x000fe200024050ff */
[----:B------:R-:W-:Y:S01]  /*9860*/  FMUL R135, R135, R11 ;  /* 0x0000000b87877220 */ /* 0x000fe20000400000 */
[----:B------:R-:W-:Y:S01]  /*9870*/  F2FP.TF32.F32.PACK_B R125, R125 ;  /* 0x0000007dff7d723e */ /* 0x000fe200024050ff */
[----:B------:R-:W-:Y:S01]  /*9880*/  FMUL R137, R137, R11 ;  /* 0x0000000b89897220 */ /* 0x000fe20000400000 */
[----:B------:R-:W-:Y:S01]  /*9890*/  F2FP.TF32.F32.PACK_B R13, R13 ;  /* 0x0000000dff0d723e */ /* 0x000fe200024050ff */
[-C--:B0-----:R-:W-:Y:S01]  /*98a0*/  FMUL R9, R128, R11.reuse ;  /* 0x0000000b80097220 */ /* 0x081fe20000400000 */
[----:B------:R-:W-:Y:S01]  /*98b0*/  ISETP.GT.AND P3, PT, R10, 0x10, PT ;  /* 0x000000100a00780c */ /* 0x000fe20003f64270 */
[----:B------:R-:W-:Y:S01]  /*98c0*/  @P1 STG.E desc[UR12][R2.64+0x20], R7 ;  /* 0x0000200702001986 */ /* 0x000fe2000c10190c */
[----:B------:R-:W-:Y:S01]  /*98d0*/  ISETP.GT.AND P1, PT, R0, 0x8, P4 ;  /* 0x000000080000780c */ /* 0x000fe20002724270 */
[----:B------:R-:W-:Y:S01]  /*98e0*/  FMUL R139, R139, R11 ;  /* 0x0000000b8b8b7220 */ /* 0x000fe20000400000 */
[----:B------:R-:W-:Y:S01]  /*98f0*/  F2FP.TF32.F32.PACK_B R127, R127 ;  /* 0x0000007fff7f723e */ /* 0x000fe200024050ff */
[----:B------:R-:W-:Y:S01]  /*9900*/  @P2 STG.E desc[UR12][R2.64+0x24], R125 ;  /* 0x0000247d02002986 */ /* 0x000fe2000c10190c */
[----:B------:R-:W-:Y:S01]  /*9910*/  F2FP.TF32.F32.PACK_B R9, R9 ;  /* 0x00000009ff09723e */ /* 0x000fe200024050ff */
[-C--:B------:R-:W-:Y:S01]  /*9920*/  FMUL R141, R141, R11.reuse ;  /* 0x0000000b8d8d7220 */ /* 0x080fe20000400000 */
[----:B------:R-:W-:Y:S01]  /*9930*/  ISETP.GT.AND P2, PT, R10, 0x11, PT ;  /* 0x000000110a00780c */ /* 0x000fe20003f44270 */
[----:B------:R-:W-:Y:S01]  /*9940*/  @P0 STG.E desc[UR12][R4.64+0x20], R13 ;  /* 0x0000200d04000986 */ /* 0x000fe2000c10190c */
[----:B------:R-:W-:Y:S01]  /*9950*/  ISETP.GT.AND P0, PT, R0, RZ, P3 ;  /* 0x000000ff0000720c */ /* 0x000fe20001f04270 */
[----:B------:R-:W-:Y:S01]  /*9960*/  FMUL R143, R143, R11 ;  /* 0x0000000b8f8f7220 */ /* 0x000fe20000400000 */
[----:B------:R-:W-:Y:S01]  /*9970*/  F2FP.TF32.F32.PACK_B R129, R129 ;  /* 0x00000081ff81723e */ /* 0x000fe200024050ff */
[----:B------:R-:W-:Y:S01]  /*9980*/  FMUL R145, R145, R11 ;  /* 0x0000000b91917220 */ /* 0x000fe20000400000 */
[----:B------:R-:W-:Y:S01]  /*9990*/  F2FP.TF32.F32.PACK_B R15, R15 ;  /* 0x0000000fff0f723e */ /* 0x000fe200024050ff */
[----:B------:R-:W-:Y:S01]  /*99a0*/  @P1 STG.E desc[UR12][R4.64+0x24], R127 ;  /* 0x0000247f04001986 */ /* 0x000fe2000c10190c */
[----:B------:R-:W-:Y:S01]  /*99b0*/  F2FP.TF32.F32.PACK_B R131, R131 ;  /* 0x00000083ff83723e */ /* 0x000fe200024050ff */
[-C--:B------:R-:W-:Y:S01]  /*99c0*/  FMUL R147, R147, R11.reuse ;  /* 0x0000000b93937220 */ /* 0x080fe20000400000 */
[----:B------:R-:W-:Y:S01]  /*99d0*/  SHF.L.U64.HI R21, R20, 0x8, R21 ;  /* 0x0000000814157819 */ /* 0x000fe20000010215 */
[----:B------:R-:W-:Y:S01]  /*99e0*/  FMUL R149, R149, R11 ;  /* 0x0000000b95957220 */ /* 0x000fe20000400000 */
[----:B------:R-:W-:Y:S01]  /*99f0*/  F2FP.TF32.F32.PACK_B R17, R17 ;  /* 0x00000011ff11723e */ /* 0x000fe200024050ff */
[-C--:B------:R-:W-:Y:S01]  /*9a00*/  FMUL R23, R150, R11.reuse ;  /* 0x0000000b96177220 */ /* 0x080fe20000400000 */
[----:B------:R-:W-:Y:S01]  /*9a10*/  ISETP.GT.AND P1, PT, R10, 0x19, PT ;  /* 0x000000190a00780c */ /* 0x000fe20003f24270 */
[----:B------:R0:W-:Y:S01]  /*9a20*/  @P0 STG.E desc[UR12][R2.64+0x40], R9 ;  /* 0x0000400902000986 */ /* 0x0001e2000c10190c */
[----:B------:R-:W-:Y:S01]  /*9a30*/  ISETP.GT.AND P0, PT, R0, RZ, P2 ;  /* 0x000000ff0000720c */ /* 0x000fe20001704270 */
[----:B------:R-:W-:Y:S01]  /*9a40*/  FMUL R151, R151, R11 ;  /* 0x0000000b97977220 */ /* 0x000fe20000400000 */
[----:B------:R-:W-:Y:S01]  /*9a50*/  F2FP.TF32.F32.PACK_B R133, R133 ;  /* 0x00000085ff85723e */ /* 0x000fe200024050ff */
        /* <DEDUP_REMOVED lines=8> */
[----:B0-----:R-:W-:Y:S01]  /*9ae0*/  IMAD.SHL.U32 R9, R20, 0x100, RZ ;  /* 0x0000010014097824 */ /* 0x001fe200078e00ff */
[----:B------:R-:W-:Y:S01]  /*9af0*/  ISETP.GT.AND P5, PT, R10, 0x28, PT ;  /* 0x000000280a00780c */ /* 0x000fe20003fa4270 */
[----:B------:R0:W-:Y:S01]  /*9b00*/  @P0 STG.E desc[UR12][R2.64+0x44], R129 ;  /* 0x0000448102000986 */ /* 0x0001e2000c10190c */
[----:B------:R-:W-:Y:S01]  /*9b10*/  ISETP.GT.AND P0, PT, R0, 0x8, P3 ;  /* 0x000000080000780c */ /* 0x000fe20001f04270 */
[-C--:B------:R-:W-:Y:S01]  /*9b20*/  FMUL R99, R99, R11.reuse ;  /* 0x0000000b63637220 */ /* 0x080fe20000400000 */
[----:B------:R-:W-:Y:S01]  /*9b30*/  LOP3.LUT R13, R9, 0x4, RZ, 0xfc, !PT ;  /* 0x00000004090d7812 */ /* 0x000fe200078efcff */
[-C--:B------:R-:W-:Y:S01]  /*9b40*/  FMUL R103, R103, R11.reuse ;  /* 0x0000000b67677220 */ /* 0x080fe20000400000 */
[C---:B------:R-:W-:Y:S01]  /*9b50*/  ISETP.GT.AND P4, PT, R10.reuse, 0x29, PT ;  /* 0x000000290a00780c */ /* 0x040fe20003f84270 */
[----:B------:R-:W-:Y:S01]  /*9b60*/  FMUL R107, R107, R11 ;  /* 0x0000000b6b6b7220 */ /* 0x000fe20000400000 */
[----:B------:R-:W-:Y:S01]  /*9b70*/  F2FP.TF32.F32.PACK_B R141, R141 ;  /* 0x0000008dff8d723e */ /* 0x000fe200024050ff */
[----:B------:R-:W-:Y:S01]  /*9b80*/  FMUL R111, R111, R11 ;  /* 0x0000000b6f6f7220 */ /* 0x000fe20000400000 */
[----:B------:R-:W-:Y:S01]  /*9b90*/  F2FP.TF32.F32.PACK_B R143, R143 ;  /* 0x0000008fff8f723e */ /* 0x000fe200024050ff */
[-C--:B------:R-:W-:Y:S01]  /*9ba0*/  FMUL R113, R113, R11.reuse ;  /* 0x0000000b71717220 */ /* 0x080fe20000400000 */
[----:B------:R-:W-:Y:S01]  /*9bb0*/  ISETP.GT.AND P3, PT, R10, 0x30, PT ;  /* 0x000000300a00780c */ /* 0x000fe20003f64270 */
[----:B0-----:R-:W-:Y:S01]  /*9bc0*/  FMUL R129, R90, R11 ;  /* 0x0000000b5a817220 */ /* 0x001fe20000400000 */
[----:B------:R-:W-:Y:S01]  /*9bd0*/  F2FP.TF32.F32.PACK_B R145, R145 ;  /* 0x00000091ff91723e */ /* 0x000fe200024050ff */
[----:B------:R0:W-:Y:S01]  /*9be0*/  @P0 STG.E desc[UR12][R4.64+0x40], R15 ;  /* 0x0000400f04000986 */ /* 0x0001e2000c10190c */
[----:B------:R-:W-:Y:S01]  /*9bf0*/  ISETP.GT.AND P0, PT, R0, 0x8, P2 ;  /* 0x000000080000780c */ /* 0x000fe20001704270 */
[-C--:B------:R-:W-:Y:S01]  /*9c00*/  FMUL R115, R115, R11.reuse ;  /* 0x0000000b73737220 */ /* 0x080fe20000400000 */
[----:B------:R-:W-:Y:S01]  /*9c10*/  ISETP.GT.AND P2, PT, R10, 0x18, PT ;  /* 0x000000180a00780c */ /* 0x000fe20003f44270 */
        /* <DEDUP_REMOVED lines=10> */
[----:B------:R1:W-:Y:S01]  /*9cc0*/  @P0 STG.E desc[UR12][R4.64+0x44], R131 ;  /* 0x0000448304000986 */ /* 0x0003e2000c10190c */
[-C--:B------:R-:W-:Y:S01]  /*9cd0*/  IADD3 R6, P0, R9, R2.reuse, RZ ;  /* 0x0000000209067210 */ /* 0x080fe20007f1e0ff */
[----:B------:R-:W-:Y:S01]  /*9ce0*/  FMUL R69, R69, R11 ;  /* 0x0000000b45457220 */ /* 0x000fe20000400000 */
[----:B------:R-:W-:Y:S01]  /*9cf0*/  F2FP.TF32.F32.PACK_B R89, R89 ;  /* 0x00000059ff59723e */ /* 0x000fe200024050ff */
[----:B------:R-:W-:Y:S01]  /*9d00*/  FMUL R71, R71, R11 ;  /* 0x0000000b47477220 */ /* 0x000fe20000400000 */
[----:B------:R-:W-:Y:S01]  /*9d10*/  F2FP.TF32.F32.PACK_B R129, R129 ;  /* 0x00000081ff81723e */ /* 0x000fe200024050ff */
[--C-:B------:R-:W-:Y:S01]  /*9d20*/  IMAD.X R7, R21, 0x1, R3.reuse, P0 ;  /* 0x0000000115077824 */ /* 0x100fe200000e0603 */
[----:B------:R-:W-:Y:S01]  /*9d30*/  IADD3 R14, P0, R13, R2, RZ ;  /* 0x000000020d0e7210 */ /* 0x000fe20007f1e0ff */
[----:B------:R-:W-:Y:S01]  /*9d40*/  FMUL R73, R73, R11 ;  /* 0x0000000b49497220 */ /* 0x000fe20000400000 */
[----:B------:R-:W-:Y:S01]  /*9d50*/  F2FP.TF32.F32.PACK_B R91, R91 ;  /* 0x0000005bff5b723e */ /* 0x000fe200024050ff */
[----:B------:R-:W-:Y:S01]  /*9d60*/  FMUL R75, R75, R11 ;  /* 0x0000000b4b4b7220 */ /* 0x000fe20000400000 */
[----:B------:R-:W-:Y:S01]  /*9d70*/  F2FP.TF32.F32.PACK_B R95, R95 ;  /* 0x0000005fff5f723e */ /* 0x000fe200024050ff */
[----:B0-----:R-:W-:Y:S01]  /*9d80*/  IMAD.X R15, R21, 0x1, R3, P0 ;  /* 0x00000001150f7824 */ /* 0x001fe200000e0603 */
[----:B------:R-:W-:Y:S01]  /*9d90*/  ISETP.GT.AND P0, PT, R0, RZ, P2 ;  /* 0x000000ff0000720c */ /* 0x000fe20001704270 */
[----:B-1----:R-:W-:Y:S01]  /*9da0*/  FMUL R131, R92, R11 ;  /* 0x0000000b5c837220 */ /* 0x002fe20000400000 */
        /* <DEDUP_REMOVED lines=53> */
[----:B------:R-:W-:Y:S01]  /*a100*/  @P0 STG.E desc[UR12][R4.64+0x64], R135 ;  /* 0x0000648704000986 */ /* 0x000fe2000c10190c */
[----:B------:R-:W-:Y:S01]  /*a110*/  ISETP.GT.AND P0, PT, R0, RZ, P2 ;  /* 0x000000ff0000720c */ /* 0x000fe20001704270 */
[----:B------:R-:W-:Y:S01]  /*a120*/  FMUL R53, R53, R11 ;  /* 0x0000000b35357220 */ /* 0x000fe20000400000 */
[----:B------:R-:W-:Y:S01]  /*a130*/  F2FP.TF32.F32.PACK_B R19, R19 ;  /* 0x00000013ff13723e */ /* 0x000fe200024050ff */
[----:B------:R-:W-:Y:S01]  /*a140*/  FMUL R55, R55, R11 ;  /* 0x0000000b37377220 */ /* 0x000fe20000400000 */
[----:B------:R-:W-:-:S02]  /*a150*/  F2FP.TF32.F32.PACK_B R85, R85 ;  /* 0x00000055ff55723e */ /* 0x000fc400024050ff */
[----:B------:R-:W-:Y:S02]  /*a160*/  F2FP.TF32.F32.PACK_B R87, R87 ;  /* 0x00000057ff57723e */ /* 0x000fe400024050ff */
[----:B------:R-:W-:Y:S02]  /*a170*/  F2FP.TF32.F32.PACK_B R25, R25 ;  /* 0x00000019ff19723e */ /* 0x000fe400024050ff */
[----:B------:R-:W-:Y:S02]  /*a180*/  F2FP.TF32.F32.PACK_B R27, R27 ;  /* 0x0000001bff1b723e */ /* 0x000fe400024050ff */
[----:B------:R-:W-:Y:S01]  /*a190*/  F2FP.TF32.F32.PACK_B R29, R29 ;  /* 0x0000001dff1d723e */ /* 0x000fe200024050ff */
[----:B------:R0:W-:Y:S01]  /*a1a0*/  @P0 STG.E desc[UR12][R2.64+0x80], R17 ;  /* 0x0000801102000986 */ /* 0x0001e2000c10190c */
[----:B------:R-:W-:Y:S02]  /*a1b0*/  ISETP.GT.AND P0, PT, R0, RZ, P1 ;  /* 0x000000ff0000720c */ /* 0x000fe40000f04270 */
[----:B------:R-:W-:-:S02]  /*a1c0*/  F2FP.TF32.F32.PACK_B R31, R31 ;  /* 0x0000001fff1f723e */ /* 0x000fc400024050ff */
[----:B------:R-:W-:Y:S02]  /*a1d0*/  F2FP.TF32.F32.PACK_B R33, R33 ;  /* 0x00000021ff21723e */ /* 0x000fe400024050ff */
[----:B------:R-:W-:Y:S02]  /*a1e0*/  F2FP.TF32.F32.PACK_B R35, R35 ;  /* 0x00000023ff23723e */ /* 0x000fe400024050ff */
[----:B------:R-:W-:Y:S02]  /*a1f0*/  F2FP.TF32.F32.PACK_B R37, R37 ;  /* 0x00000025ff25723e */ /* 0x000fe400024050ff */
[----:B------:R-:W-:Y:S01]  /*a200*/  F2FP.TF32.F32.PACK_B R39, R39 ;  /* 0x00000027ff27723e */ /* 0x000fe200024050ff */
[----:B0-----:R-:W-:Y:S01]  /*a210*/  FMUL R17, R140, R11 ;  /* 0x0000000b8c117220 */ /* 0x001fe20000400000 */
[----:B------:R-:W-:Y:S01]  /*a220*/  F2FP.TF32.F32.PACK_B R41, R41 ;  /* 0x00000029ff29723e */ /* 0x000fe200024050ff */
[----:B------:R-:W-:Y:S01]  /*a230*/  @P0 STG.E desc[UR12][R2.64+0x84], R137 ;  /* 0x0000848902000986 */ /* 0x000fe2000c10190c */
[----:B------:R-:W-:-:S02]  /*a240*/  ISETP.GT.AND P0, PT, R0, 0x8, P2 ;  /* 0x000000080000780c */ /* 0x000fc40001704270 */
[----:B------:R-:W-:Y:S02]  /*a250*/  F2FP.TF32.F32.PACK_B R17, R17 ;  /* 0x00000011ff11723e */ /* 0x000fe400024050ff */
[----:B------:R-:W-:Y:S02]  /*a260*/  ISETP.GT.AND P2, PT, R10, 0x38, PT ;  /* 0x000000380a00780c */ /* 0x000fe40003f44270 */
[----:B------:R-:W-:Y:S02]  /*a270*/  F2FP.TF32.F32.PACK_B R43, R43 ;  /* 0x0000002bff2b723e */ /* 0x000fe400024050ff */
[----:B------:R-:W-:Y:S02]  /*a280*/  F2FP.TF32.F32.PACK_B R45, R45 ;  /* 0x0000002dff2d723e */ /* 0x000fe400024050ff */
[----:B------:R-:W-:Y:S02]  /*a290*/  F2FP.TF32.F32.PACK_B R47, R47 ;  /* 0x0000002fff2f723e */ /* 0x000fe400024050ff */
[----:B------:R-:W-:Y:S01]  /*a2a0*/  F2FP.TF32.F32.PACK_B R49, R49 ;  /* 0x00000031ff31723e */ /* 0x000fe200024050ff */
[----:B------:R0:W-:Y:S01]  /*a2b0*/  @P0 STG.E desc[UR12][R4.64+0x80], R19 ;  /* 0x0000801304000986 */ /* 0x0001e2000c10190c */
[----:B------:R-:W-:-:S02]  /*a2c0*/  ISETP.GT.AND P0, PT, R0, 0x8, P1 ;  /* 0x000000080000780c */ /* 0x000fc40000f04270 */
[----:B------:R-:W-:Y:S02]  /*a2d0*/  F2FP.TF32.F32.PACK_B R51, R51 ;  /* 0x00000033ff33723e */ /* 0x000fe400024050ff */
[----:B------:R-:W-:Y:S01]  /*a2e0*/  F2FP.TF32.F32.PACK_B R53, R53 ;  /* 0x00000035ff35723e */ /* 0x000fe200024050ff */
[----:B0-----:R-:W-:-:S08]  /*a2f0*/  FMUL R19, R142, R11 ;  /* 0x0000000b8e137220 */ /* 0x001fd00000400000 */
[----:B------:R-:W-:Y:S01]  /*a300*/  @P0 STG.E desc[UR12][R4.64+0x84], R139 ;  /* 0x0000848b04000986 */ /* 0x000fe2000c10190c */
[----:B------:R-:W-:Y:S02]  /*a310*/  ISETP.GT.AND P0, PT, R0, RZ, P5 ;  /* 0x000000ff0000720c */ /* 0x000fe40002f04270 */
[----:B------:R-:W-:-:S11]  /*a320*/  F2FP.TF32.F32.PACK_B R19, R19 ;  /* 0x00000013ff13723e */ /* 0x000fd600024050ff */
[----:B------:R0:W-:Y:S01]  /*a330*/  @P0 STG.E desc[UR12][R2.64+0xa0], R17 ;  /* 0x0000a01102000986 */ /* 0x0001e2000c10190c */
[----:B------:R-:W-:Y:S01]  /*a340*/  ISETP.GT.AND P0, PT, R0, RZ, P4 ;  /* 0x000000ff0000720c */ /* 0x000fe20002704270 */
[----:B0-----:R-:W-:-:S12]  /*a350*/  FMUL R17, R144, R11 ;  /* 0x0000000b90117220 */ /* 0x001fd80000400000 */
[----:B------:R-:W-:Y:S01]  /*a360*/  @P0 STG.E desc[UR12][R2.64+0xa4], R141 ;  /* 0x0000a48d02000986 */ /* 0x000fe2000c10190c */
[----:B------:R-:W-:Y:S02]  /*a370*/  ISETP.GT.AND P0, PT, R0, 0x8, P5 ;  /* 0x000000080000780c */ /* 0x000fe40002f04270 */
[----:B------:R-:W-:-:S11]  /*a380*/  F2FP.TF32.F32.PACK_B R17, R17 ;  /* 0x00000011ff11723e */ /* 0x000fd600024050ff */
[----:B------:R0:W-:Y:S01]  /*a390*/  @P0 STG.E desc[UR12][R4.64+0xa0], R19 ;  /* 0x0000a01304000986 */ /* 0x0001e2000c10190c */
[----:B------:R-:W-:Y:S01]  /*a3a0*/  ISETP.GT.AND P0, PT, R0, 0x8, P4 ;  /* 0x000000080000780c */ /* 0x000fe20002704270 */
[----:B0-----:R-:W-:-:S12]  /*a3b0*/  FMUL R19, R146, R11 ;  /* 0x0000000b92137220 */ /* 0x001fd80000400000 */
[----:B------:R-:W-:Y:S01]  /*a3c0*/  @P0 STG.E desc[UR12][R4.64+0xa4], R143 ;  /* 0x0000a48f04000986 */ /* 0x000fe2000c10190c */
[----:B------:R-:W-:Y:S02]  /*a3d0*/  ISETP.GT.AND P0, PT, R0, RZ, P3 ;  /* 0x000000ff0000720c */ /* 0x000fe40001f04270 */
[----:B------:R-:W-:-:S11]  /*a3e0*/  F2FP.TF32.F32.PACK_B R19, R19 ;  /* 0x00000013ff13723e */ /* 0x000fd600024050ff */
[----:B------:R0:W-:Y:S01]  /*a3f0*/  @P0 STG.E desc[UR12][R2.64+0xc0], R17 ;  /* 0x0000c01102000986 */ /* 0x0001e2000c10190c */
[----:B------:R-:W-:-:S04]  /*a400*/  ISETP.GT.AND P0, PT, R10, 0x31, PT ;  /* 0x000000310a00780c */ /* 0x000fc80003f04270 */
[----:B------:R-:W-:Y:S01]  /*a410*/  ISETP.GT.AND P1, PT, R0, RZ, P0 ;  /* 0x000000ff0000720c */ /* 0x000fe20000724270 */
[----:B0-----:R-:W-:-:S05]  /*a420*/  FMUL R17, R148, R11 ;  /* 0x0000000b94117220 */ /* 0x001fca0000400000 */
[----:B------:R-:W-:-:S07]  /*a430*/  F2FP.TF32.F32.PACK_B R17, R17 ;  /* 0x00000011ff11723e */ /* 0x000fce00024050ff */
[----:B------:R-:W-:Y:S01]  /*a440*/  @P1 STG.E desc[UR12][R2.64+0xc4], R145 ;  /* 0x0000c49102001986 */ /* 0x000fe2000c10190c */
[----:B------:R-:W-:-:S13]  /*a450*/  ISETP.GT.AND P1, PT, R0, 0x8, P3 ;  /* 0x000000080000780c */ /* 0x000fda0001f24270 */
[----:B------:R0:W-:Y:S01]  /*a460*/  @P1 STG.E desc[UR12][R4.64+0xc0], R19 ;  /* 0x0000c01304001986 */ /* 0x0001e2000c10190c */
[----:B------:R-:W-:Y:S02]  /*a470*/  ISETP.GT.AND P1, PT, R0, 0x8, P0 ;  /* 0x000000080000780c */ /* 0x000fe40000724270 */
[----:B0-----:R-:W-:-:S11]  /*a480*/  LOP3.LUT R19, R9, 0x20, RZ, 0xfc, !PT ;  /* 0x0000002009137812 */ /* 0x001fd600078efcff */
[----:B------:R-:W-:Y:S01]  /*a490*/  @P1 STG.E desc[UR12][R4.64+0xc4], R147 ;  /* 0x0000c49304001986 */ /* 0x000fe2000c10190c */
[----:B------:R-:W-:-:S13]  /*a4a0*/  ISETP.GT.AND P1, PT, R0, RZ, P2 ;  /* 0x000000ff0000720c */ /* 0x000fda0001724270 */
[----:B------:R-:W-:Y:S01]  /*a4b0*/  @P1 STG.E desc[UR12][R2.64+0xe0], R17 ;  /* 0x0000e01102001986 */ /* 0x000fe2000c10190c */
[----:B------:R-:W-:-:S04]  /*a4c0*/  ISETP.GT.AND P1, PT, R10, 0x39, PT ;  /* 0x000000390a00780c */ /* 0x000fc80003f24270 */
[----:B------:R-:W-:-:S13]  /*a4d0*/  ISETP.GT.AND P6, PT, R0, RZ, P1 ;  /* 0x000000ff0000720c */ /* 0x000fda0000fc4270 */
[----:B------:R-:W-:Y:S01]  /*a4e0*/  @P6 STG.E desc[UR12][R2.64+0xe4], R149 ;  /* 0x0000e49502006986 */ /* 0x000fe2000c10190c */
[----:B------:R-:W-:-:S13]  /*a4f0*/  ISETP.GT.AND P6, PT, R0, 0x8, P2 ;  /* 0x000000080000780c */ /* 0x000fda00017c4270 */
[----:B------:R0:W-:Y:S01]  /*a500*/  @P6 STG.E desc[UR12][R4.64+0xe0], R23 ;  /* 0x0000e01704006986 */ /* 0x0001e2000c10190c */
[----:B------:R-:W-:Y:S02]  /*a510*/  ISETP.GT.AND P6, PT, R0, 0x8, P1 ;  /* 0x000000080000780c */ /* 0x000fe40000fc4270 */
[----:B0-----:R-:W-:-:S11]  /*a520*/  LOP3.LUT R23, R9, 0x24, RZ, 0xfc, !PT ;  /* 0x0000002409177812 */ /* 0x001fd600078efcff */
[----:B------:R-:W-:Y:S01]  /*a530*/  @P6 STG.E desc[UR12][R4.64+0xe4], R151 ;  /* 0x0000e49704006986 */ /* 0x000fe2000c10190c */
[----:B------:R-:W-:-:S05]  /*a540*/  IADD3 R122, P6, R19, R2, RZ ;  /* 0x00000002137a7210 */ /* 0x000fca0007fde0ff */
[----:B------:R-:W-:Y:S01]  /*a550*/  IMAD.X R123, R21, 0x1, R3, P6 ;  /* 0x00000001157b7824 */ /* 0x000fe200030e0603 */
[----:B------:R-:W-:-:S04]  /*a560*/  ISETP.GT.AND P6, PT, R10, RZ, PT ;  /* 0x000000ff0a00720c */ /* 0x000fc80003fc4270 */
[----:B------:R-:W-:-:S13]  /*a570*/  ISETP.GT.AND P6, PT, R0, 0x40, P6 ;  /* 0x000000400000780c */ /* 0x000fda00037c4270 */
[----:B------:R-:W-:Y:S01]  /*a580*/  @P6 STG.E desc[UR12][R6.64], R121 ;  /* 0x0000007906006986 */ /* 0x000fe2000c10190c */
[----:B------:R-:W-:-:S05]  /*a590*/  IADD3 R124, P6, R23, R2, RZ ;  /* 0x00000002177c7210 */ /* 0x000fca0007fde0ff */
[----:B------:R-:W-:Y:S01]  /*a5a0*/  IMAD.X R125, R21, 0x1, R3, P6 ;  /* 0x00000001157d7824 */ /* 0x000fe200030e0603 */
[----:B------:R-:W-:-:S04]  /*a5b0*/  ISETP.GT.AND P6, PT, R10, 0x1, PT ;  /* 0x000000010a00780c */ /* 0x000fc80003fc4270 */
[----:B------:R-:W-:-:S13]  /*a5c0*/  ISETP.GT.AND P6, PT, R0, 0x40, P6 ;  /* 0x000000400000780c */ /* 0x000fda00037c4270 */
[----:B------:R0:W-:Y:S01]  /*a5d0*/  @P6 STG.E desc[UR12][R14.64], R89 ;  /* 0x000000590e006986 */ /* 0x0001e2000c10190c */
[----:B------:R-:W-:-:S05]  /*a5e0*/  IADD3 R16, P6, R9, R4, RZ ;  /* 0x0000000409107210 */ /* 0x000fca0007fde0ff */
[----:B------:R-:W-:Y:S01]  /*a5f0*/  IMAD.X R17, R21, 0x1, R5, P6 ;  /* 0x0000000115117824 */ /* 0x000fe200030e0605 */
[----:B------:R-:W-:-:S04]  /*a600*/  ISETP.GT.AND P6, PT, R10, RZ, PT ;  /* 0x000000ff0a00720c */ /* 0x000fc80003fc4270 */
[----:B------:R-:W-:Y:S02]  /*a610*/  ISETP.GT.AND P6, PT, R0, 0x48, P6 ;  /* 0x000000480000780c */ /* 0x000fe400037c4270 */
[C---:B0-----:R-:W-:Y:S02]  /*a620*/  LOP3.LUT R15, R9.reuse, 0x40, RZ, 0xfc, !PT ;  /* 0x00000040090f7812 */ /* 0x041fe400078efcff */
[----:B------:R-:W-:-:S09]  /*a630*/  LOP3.LUT R89, R9, 0x44, RZ, 0xfc, !PT ;  /* 0x0000004409597812 */ /* 0x000fd200078efcff */
        /* <DEDUP_REMOVED lines=8> */
[----:B------:R-:W-:-:S04]  /*a6c0*/  ISETP.GT.AND P6, PT, R10, 0x8, PT ;  /* 0x000000080a00780c */ /* 0x000fc80003fc4270 */
[----:B------:R-:W-:Y:S01]  /*a6d0*/  ISETP.GT.AND P6, PT, R0, 0x40, P6 ;  /* 0x000000400000780c */ /* 0x000fe200037c4270 */
[----:B0-----:R-:W-:-:S05]  /*a6e0*/  FMUL R91, R93, R11 ;  /* 0x0000000b5d5b7220 */ /* 0x001fca0000400000 */
[----:B------:R-:W-:-:S07]  /*a6f0*/  F2FP.TF32.F32.PACK_B R91, R91 ;  /* 0x0000005bff5b723e */ /* 0x000fce00024050ff */
        /* <DEDUP_REMOVED lines=11> */
[----:B------:R-:W-:Y:S02]  /*a7b0*/  ISETP.GT.AND P6, PT, R0, 0x48, P6 ;  /* 0x000000480000780c */ /* 0x000fe400037c4270 */
[----:B0-----:R-:W-:-:S11]  /*a7c0*/  LOP3.LUT R91, R9, 0x60, RZ, 0xfc, !PT ;  /* 0x00000060095b7812 */ /* 0x001fd600078efcff */
[----:B------:R0:W-:Y:S01]  /*a7d0*/  @P6 STG.E desc[UR12][R92.64], R133 ;  /* 0x000000855c006986 */ /* 0x0001e2000c10190c */
[----:B------:R-:W-:-:S05]  /*a7e0*/  IADD3 R120, P6, R23, R4, RZ ;  /* 0x0000000417787210 */ /* 0x000fca0007fde0ff */
[----:B------:R-:W-:Y:S01]  /*a7f0*/  IMAD.X R121, R21, 0x1, R5, P6 ;  /* 0x0000000115797824 */ /* 0x000fe200030e0605 */
[----:B------:R-:W-:-:S04]  /*a800*/  ISETP.GT.AND P6, PT, R10, 0x9, PT ;  /* 0x000000090a00780c */ /* 0x000fc80003fc4270 */
[----:B------:R-:W-:Y:S01]  /*a810*/  ISETP.GT.AND P6, PT, R0, 0x48, P6 ;  /* 0x000000480000780c */ /* 0x000fe200037c4270 */
[----:B0-----:R-:W-:Y:S01]  /*a820*/  FMUL R133, R98, R11 ;  /* 0x0000000b62857220 */ /* 0x001fe20000400000 */
[----:B------:R-:W-:-:S04]  /*a830*/  LOP3.LUT R93, R9, 0x64, RZ, 0xfc, !PT ;  /* 0x00000064095d7812 */ /* 0x000fc800078efcff */
        /* <DEDUP_REMOVED lines=88> */
[----:B------:R-:W-:Y:S01]  /*adc0*/  ISETP.GT.AND P6, PT, R0, 0x40, P5 ;  /* 0x000000400000780c */ /* 0x000fe20002fc4270 */
[----:B0-----:R-:W-:-:S05]  /*add0*/  FMUL R107, R109, R11 ;  /* 0x0000000b6d6b7220 */ /* 0x001fca0000400000 */
        /* <DEDUP_REMOVED lines=10> */
[----:B------:R-:W-:Y:S02]  /*ae80*/  ISETP.GT.AND P6, PT, R0, 0x48, P5 ;  /* 0x000000480000780c */ /* 0x000fe40002fc4270 */
[----:B0-----:R-:W-:-:S11]  /*ae90*/  LOP3.LUT R107, R9, 0xe0, RZ, 0xfc, !PT ;  /* 0x000000e0096b7812 */ /* 0x001fd600078efcff */
        /* <DEDUP_REMOVED lines=17> */
[----:B------:R-:W-:Y:S01]  /*afb0*/  @P6 STG.E desc[UR12][R128.64], R113 ;  /* 0x0000007180006986 */ /* 0x000fe2000c10190c */
[----:B------:R-:W-:-:S05]  /*afc0*/  IADD3 R2, P6, R103, R4, RZ ;  /* 0x0000000467027210 */ /* 0x000fca0007fde0ff */
[----:B------:R-:W-:Y:S01]  /*afd0*/  IMAD.X R3, R21, 0x1, R5, P6 ;  /* 0x0000000115037824 */ /* 0x000fe200030e0605 */
[----:B------:R-:W-:-:S13]  /*afe0*/  ISETP.GT.AND P6, PT, R0, 0x48, P3 ;  /* 0x000000480000780c */ /* 0x000fda0001fc4270 */
        /* <DEDUP_REMOVED lines=29> */
[----:B------:R-:W-:-:S04]  /*b1c0*/  ISETP.GT.AND P6, PT, R10, RZ, PT ;  /* 0x000000ff0a00720c */ /* 0x000fc80003fc4270 */
[----:B------:R-:W-:Y:S01]  /*b1d0*/  ISETP.GT.AND P6, PT, R0, 0x80, P6 ;  /* 0x000000800000780c */ /* 0x000fe200037c4270 */
[----:B0-----:R-:W-:-:S05]  /*b1e0*/  FMUL R119, R58, R11 ;  /* 0x0000000b3a777220 */ /* 0x001fca0000400000 */
[----:B------:R-:W-:-:S07]  /*b1f0*/  F2FP.TF32.F32.PACK_B R119, R119 ;  /* 0x00000077ff77723e */ /* 0x000fce00024050ff */
        /* <DEDUP_REMOVED lines=55> */
[-C--:B0-----:R-:W-:Y:S01]  /*b570*/  FMUL R111, R67, R11.reuse ;  /* 0x0000000b436f7220 */ /* 0x081fe20000400000 */
[----:B------:R-:W-:-:S04]  /*b580*/  FMUL R113, R68, R11 ;  /* 0x0000000b44717220 */ /* 0x000fc80000400000 */
[----:B------:R-:W-:Y:S02]  /*b590*/  F2FP.TF32.F32.PACK_B R111, R111 ;  /* 0x0000006fff6f723e */ /* 0x000fe400024050ff */
[----:B------:R-:W-:-:S05]  /*b5a0*/  F2FP.TF32.F32.PACK_B R113, R113 ;  /* 0x00000071ff71723e */ /* 0x000fca00024050ff */
[----:B------:R0:W-:Y:S01]  /*b5b0*/  @P6 STG.E desc[UR12][R116.64], R65 ;  /* 0x0000004174006986 */ /* 0x0001e2000c10190c */
[----:B------:R-:W-:-:S05]  /*b5c0*/  IADD3 R56, P6, R15, R16, RZ ;  /* 0x000000100f387210 */ /* 0x000fca0007fde0ff */
[----:B------:R-:W-:Y:S01]  /*b5d0*/  IMAD.X R57, R17, 0x1, R21, P6 ;  /* 0x0000000111397824 */ /* 0x000fe200030e0615 */
[----:B------:R-:W-:-:S04]  /*b5e0*/  ISETP.GT.AND P6, PT, R10, 0x10, PT ;  /* 0x000000100a00780c */ /* 0x000fc80003fc4270 */
        /* <DEDUP_REMOVED lines=8> */
[----:B0-----:R-:W-:Y:S01]  /*b670*/  IMAD.X R65, R7, 0x1, R21, P6 ;  /* 0x0000000107417824 */ /* 0x001fe200030e0615 */
[----:B------:R-:W-:-:S04]  /*b680*/  ISETP.GT.AND P6, PT, R10, 0x18, PT ;  /* 0x000000180a00780c */ /* 0x000fc80003fc4270 */
[----:B------:R-:W-:Y:S01]  /*b690*/  ISETP.GT.AND P6, PT, R0, 0x80, P6 ;  /* 0x000000800000780c */ /* 0x000fe200037c4270 */
[----:B-1----:R-:W-:-:S05]  /*b6a0*/  FMUL R111, R70, R11 ;  /* 0x0000000b466f7220 */ /* 0x002fca0000400000 */
        /* <DEDUP_REMOVED lines=89> */
[----:B0-----:R-:W-:-:S05]  /*bc40*/  IADD3 R6, P6, R109, R16, RZ ;  /* 0x000000106d067210 */ /* 0x001fca0007fde0ff */
[----:B------:R-:W-:Y:S01]  /*bc50*/  IMAD.X R7, R17, 0x1, R21, P6 ;  /* 0x0000000111077824 */ /* 0x000fe200030e0615 */
[----:B------:R-:W-:Y:S01]  /*bc60*/  ISETP.GT.AND P6, PT, R0, 0x80, P1 ;  /* 0x000000800000780c */ /* 0x000fe20000fc4270 */
[----:B-1----:R-:W-:-:S05]  /*bc70*/  FMUL R65, R26, R11 ;  /* 0x0000000b1a417220 */ /* 0x002fca0000400000 */
        /* <DEDUP_REMOVED lines=11> */
[----:B------:R1:W-:Y:S01]  /*bd30*/  @P6 STG.E desc[UR12][R6.64], R87 ;  /* 0x0000005706006986 */ /* 0x0003e2000c10190c */
[----:B------:R-:W-:-:S05]  /*bd40*/  IADD3 R60, P6, R2, R19, RZ ;  /* 0x00000013023c7210 */ /* 0x000fca0007fde0ff */
[----:B------:R-:W-:Y:S01]  /*bd50*/  IMAD.X R61, R3, 0x1, R21, P6 ;  /* 0x00000001033d7824 */ /* 0x000fe200030e0615 */
[----:B------:R-:W-:-:S04]  /*bd60*/  ISETP.GT.AND P6, PT, R10, RZ, PT ;  /* 0x000000ff0a00720c */ /* 0x000fc80003fc4270 */
[----:B------:R-:W-:-:S13]  /*bd70*/  ISETP.GT.AND P6, PT, R0, 0xc0, P6 ;  /* 0x000000c00000780c */ /* 0x000fda00037c4270 */
[----:B------:R-:W-:Y:S01]  /*bd80*/  @P6 STG.E desc[UR12][R16.64], R63 ;  /* 0x0000003f10006986 */ /* 0x000fe2000c10190c */
[----:B0-----:R-:W-:-:S05]  /*bd90*/  IADD3 R58, P6, R2, R23, RZ ;  /* 0x00000017023a7210 */ /* 0x001fca0007fde0ff */
[----:B------:R-:W-:Y:S01]  /*bda0*/  IMAD.X R59, R3, 0x1, R21, P6 ;  /* 0x00000001033b7824 */ /* 0x000fe200030e0615 */
[----:B------:R-:W-:-:S04]  /*bdb0*/  ISETP.GT.AND P6, PT, R10, 0x1, PT ;  /* 0x000000010a00780c */ /* 0x000fc80003fc4270 */
[----:B------:R-:W-:-:S13]  /*bdc0*/  ISETP.GT.AND P6, PT, R0, 0xc0, P6 ;  /* 0x000000c00000780c */ /* 0x000fda00037c4270 */
[----:B------:R0:W-:Y:S01]  /*bdd0*/  @P6 STG.E desc[UR12][R56.64], R25 ;  /* 0x0000001938006986 */ /* 0x0001e2000c10190c */
[----:B-1----:R-:W-:-:S05]  /*bde0*/  IADD3 R6, P6, R4, R9, RZ ;  /* 0x0000000904067210 */ /* 0x002fca0007fde0ff */
        /* <DEDUP_REMOVED lines=49> */
[----:B------:R-:W-:Y:S01]  /*c100*/  IADD3 R6, P6, R4, R15, RZ ;  /* 0x0000000f04067210 */ /* 0x000fe20007fde0ff */
[----:B------:R-:W-:-:S04]  /*c110*/  FMUL R15, R34, R11 ;  /* 0x0000000b220f7220 */ /* 0x000fc80000400000 */
[----:B------:R-:W-:Y:S01]  /*c120*/  IMAD.X R7, R5, 0x1, R21, P6 ;  /* 0x0000000105077824 */ /* 0x000fe200030e0615 */
[----:B------:R-:W-:Y:S02]  /*c130*/  ISETP.GT.AND P6, PT, R10, 0x10, PT ;  /* 0x000000100a00780c */ /* 0x000fe40003fc4270 */
[----:B------:R-:W-:Y:S02]  /*c140*/  F2FP.TF32.F32.PACK_B R15, R15 ;  /* 0x0000000fff0f723e */ /* 0x000fe400024050ff */
[----:B------:R-:W-:Y:S01]  /*c150*/  ISETP.GT.AND P6, PT, R0, 0xc8, P6 ;  /* 0x000000c80000780c */ /* 0x000fe200037c4270 */
[----:B0-----:R-:W-:-:S05]  /*c160*/  FMUL R17, R36, R11 ;  /* 0x0000000b24117220 */ /* 0x001fca0000400000 */
[----:B------:R-:W-:-:S07]  /*c170*/  F2FP.TF32.F32.PACK_B R17, R17 ;  /* 0x00000011ff11723e */ /* 0x000fce00024050ff */
        /* <DEDUP_REMOVED lines=44> */
[----:B------:R-:W-:-:S04]  /*c440*/  ISETP.GT.AND P6, PT, R10, 0x20, PT ;  /* 0x000000200a00780c */ /* 0x000fc80003fc4270 */
[----:B------:R-:W-:Y:S01]  /*c450*/  ISETP.GT.AND P6, PT, R0, 0xc8, P6 ;  /* 0x000000c80000780c */ /* 0x000fe200037c4270 */
[----:B0-----:R-:W-:-:S05]  /*c460*/  FMUL R15, R44, R11 ;  /* 0x0000000b2c0f7220 */ /* 0x001fca0000400000 */
[----:B------:R-:W-:-:S07]  /*c470*/  F2FP.TF32.F32.PACK_B R15, R15 ;  /* 0x0000000fff0f723e */ /* 0x000fce00024050ff */
[----:B------:R0:W-:Y:S01]  /*c480*/  @P6 STG.E desc[UR12][R16.64], R23 ;  /* 0x0000001710006986 */ /* 0x0001e2000c10190c */
[----:B------:R-:W-:-:S04]  /*c490*/  ISETP.GT.AND P6, PT, R10, 0x21, PT ;  /* 0x000000210a00780c */ /* 0x000fc80003fc4270 */
[----:B------:R-:W-:Y:S01]  /*c4a0*/  ISETP.GT.AND P6, PT, R0, 0xc8, P6 ;  /* 0x000000c80000780c */ /* 0x000fe200037c4270 */
[-C--:B0-----:R-:W-:Y:S01]  /*c4b0*/  FMUL R17, R46, R11.reuse ;  /* 0x0000000b2e117220 */ /* 0x081fe20000400000 */
[----:B------:R-:W-:-:S04]  /*c4c0*/  FMUL R23, R50, R11 ;  /* 0x0000000b32177220 */ /* 0x000fc80000400000 */
[----:B------:R-:W-:-:S07]  /*c4d0*/  F2FP.TF32.F32.PACK_B R17, R17 ;  /* 0x00000011ff11723e */ /* 0x000fce00024050ff */
[----:B------:R0:W-:Y:S01]  /*c4e0*/  @P6 STG.E desc[UR12][R6.64], R43 ;  /* 0x0000002b06006986 */ /* 0x0001e2000c10190c */
[----:B------:R-:W-:Y:S02]  /*c4f0*/  IADD3 R8, P6, R2, R99, RZ ;  /* 0x0000006302087210 */ /* 0x000fe40007fde0ff */
[----:B------:R-:W-:-:S03]  /*c500*/  F2FP.TF32.F32.PACK_B R23, R23 ;  /* 0x00000017ff17723e */ /* 0x000fc600024050ff */
[----:B------:R-:W-:Y:S01]  /*c510*/  IMAD.X R9, R3, 0x1, R21, P6 ;  /* 0x0000000103097824 */ /* 0x000fe200030e0615 */
[C---:B------:R-:W-:Y:S02]  /*c520*/  ISETP.GT.AND P6, PT, R0.reuse, 0xc0, P5 ;  /* 0x000000c00000780c */ /* 0x040fe40002fc4270 */
[----:B------:R-:W-:-:S11]  /*c530*/  ISETP.GT.AND P5, PT, R0, 0xc8, P5 ;  /* 0x000000c80000780c */ /* 0x000fd60002fa4270 */
[----:B------:R1:W-:Y:S01]  /*c540*/  @P6 STG.E desc[UR12][R8.64], R15 ;  /* 0x0000000f08006986 */ /* 0x0003e2000c10190c */
[----:B------:R-:W-:-:S05]  /*c550*/  IADD3 R12, P6, R2, R101, RZ ;  /* 0x00000065020c7210 */ /* 0x000fca0007fde0ff */
[----:B------:R-:W-:Y:S01]  /*c560*/  IMAD.X R13, R3, 0x1, R21, P6 ;  /* 0x00000001030d7824 */ /* 0x000fe200030e0615 */
[C---:B------:R-:W-:Y:S02]  /*c570*/  ISETP.GT.AND P6, PT, R0.reuse, 0xc0, P4 ;  /* 0x000000c00000780c */ /* 0x040fe400027c4270 */
[----:B------:R-:W-:-:S11]  /*c580*/  ISETP.GT.AND P4, PT, R0, 0xc8, P4 ;  /* 0x000000c80000780c */ /* 0x000fd60002784270 */
[----:B------:R2:W-:Y:S01]  /*c590*/  @P6 STG.E desc[UR12][R12.64], R45 ;  /* 0x0000002d0c006986 */ /* 0x0005e2000c10190c */
[----:B0-----:R-:W-:-:S05]  /*c5a0*/  IADD3 R6, P6, R4, R99, RZ ;  /* 0x0000006304067210 */ /* 0x001fca0007fde0ff */
[----:B------:R-:W-:Y:S01]  /*c5b0*/  IMAD.X R7, R5, 0x1, R21, P6 ;  /* 0x0000000105077824 */ /* 0x000fe200030e0615 */
[----:B-1----:R-:W-:-:S04]  /*c5c0*/  IADD3 R8, P6, R4, R101, RZ ;  /* 0x0000006504087210 */ /* 0x002fc80007fde0ff */
[----:B------:R0:W-:Y:S01]  /*c5d0*/  @P5 STG.E desc[UR12][R6.64], R17 ;  /* 0x0000001106005986 */ /* 0x0001e2000c10190c */
[--C-:B------:R-:W-:Y:S01]  /*c5e0*/  IMAD.X R9, R5, 0x1, R21.reuse, P6 ;  /* 0x0000000105097824 */ /* 0x100fe200030e0615 */
[----:B--2---:R-:W-:Y:S02]  /*c5f0*/  IADD3 R12, P6, R2, R103, RZ ;  /* 0x00000067020c7210 */ /* 0x004fe40007fde0ff */
[C---:B------:R-:W-:Y:S02]  /*c600*/  ISETP.GT.AND P5, PT, R0.reuse, 0xc0, P3 ;  /* 0x000000c00000780c */ /* 0x040fe40001fa4270 */
[----:B------:R1:W-:Y:S01]  /*c610*/  @P4 STG.E desc[UR12][R8.64], R47 ;  /* 0x0000002f08004986 */ /* 0x0003e2000c10190c */
[C---:B------:R-:W-:Y:S01]  /*c620*/  ISETP.GT.AND P4, PT, R0.reuse, 0xc0, P0 ;  /* 0x000000c00000780c */ /* 0x040fe20000784270 */
[----:B------:R-:W-:Y:S01]  /*c630*/  IMAD.X R13, R3, 0x1, R21, P6 ;  /* 0x00000001030d7824 */ /* 0x000fe200030e0615 */
[C---:B------:R-:W-:Y:S02]  /*c640*/  ISETP.GT.AND P3, PT, R0.reuse, 0xc8, P3 ;  /* 0x000000c80000780c */ /* 0x040fe40001f64270 */
[----:B------:R-:W-:-:S02]  /*c650*/  ISETP.GT.AND P0, PT, R0, 0xc8, P0 ;  /* 0x000000c80000780c */ /* 0x000fc40000704270 */
[----:B0-----:R-:W-:-:S04]  /*c660*/  IADD3 R6, P6, R2, R105, RZ ;  /* 0x0000006902067210 */ /* 0x001fc80007fde0ff */
[----:B------:R0:W-:Y:S01]  /*c670*/  @P5 STG.E desc[UR12][R12.64], R19 ;  /* 0x000000130c005986 */ /* 0x0001e2000c10190c */
[--C-:B------:R-:W-:Y:S01]  /*c680*/  IMAD.X R7, R3, 0x1, R21.reuse, P6 ;  /* 0x0000000103077824 */ /* 0x100fe200030e0615 */
[----:B------:R-:W-:Y:S02]  /*c690*/  IADD3 R10, P6, R4, R105, RZ ;  /* 0x00000069040a7210 */ /* 0x000fe40007fde0ff */
[----:B------:R-:W-:Y:S02]  /*c6a0*/  IADD3 R14, P5, R2, R107, RZ ;  /* 0x0000006b020e7210 */ /* 0x000fe40007fbe0ff */
[----:B------:R0:W-:Y:S01]  /*c6b0*/  @P4 STG.E desc[UR12][R6.64], R49 ;  /* 0x0000003106004986 */ /* 0x0001e2000c10190c */
[C---:B-1----:R-:W-:Y:S01]  /*c6c0*/  IADD3 R8, P4, R4.reuse, R103, RZ ;  /* 0x0000006704087210 */ /* 0x042fe20007f9e0ff */
[--C-:B------:R-:W-:Y:S01]  /*c6d0*/  IMAD.X R11, R5, 0x1, R21.reuse, P6 ;  /* 0x00000001050b7824 */ /* 0x100fe200030e0615 */
[C---:B------:R-:W-:Y:S01]  /*c6e0*/  IADD3 R16, P6, R4.reuse, R107, RZ ;  /* 0x0000006b04107210 */ /* 0x040fe20007fde0ff */
[--C-:B------:R-:W-:Y:S01]  /*c6f0*/  IMAD.X R15, R3, 0x1, R21.reuse, P5 ;  /* 0x00000001030f7824 */ /* 0x100fe200028e0615 */
[-C--:B------:R-:W-:Y:S01]  /*c700*/  IADD3 R4, P5, R4, R109.reuse, RZ ;  /* 0x0000006d04047210 */ /* 0x080fe20007fbe0ff */
[C-C-:B------:R-:W-:Y:S01]  /*c710*/  IMAD.X R9, R5.reuse, 0x1, R21.reuse, P4 ;  /* 0x0000000105097824 */ /* 0x140fe200020e0615 */
[----:B------:R-:W-:Y:S01]  /*c720*/  IADD3 R2, P4, R2, R109, RZ ;  /* 0x0000006d02027210 */ /* 0x000fe20007f9e0ff */
[C-C-:B------:R-:W-:Y:S01]  /*c730*/  IMAD.X R17, R5.reuse, 0x1, R21.reuse, P6 ;  /* 0x0000000105117824 */ /* 0x140fe200030e0615 */
[C---:B------:R-:W-:Y:S01]  /*c740*/  ISETP.GT.AND P6, PT, R0.reuse, 0xc0, P1 ;  /* 0x000000c00000780c */ /* 0x040fe20000fc4270 */
[--C-:B------:R-:W-:Y:S01]  /*c750*/  IMAD.X R5, R5, 0x1, R21.reuse, P5 ;  /* 0x0000000105057824 */ /* 0x100fe200028e0615 */
[C---:B------:R-:W-:Y:S01]  /*c760*/  ISETP.GT.AND P1, PT, R0.reuse, 0xc8, P1 ;  /* 0x000000c80000780c */ /* 0x040fe20000f24270 */
[----:B------:R-:W-:Y:S01]  /*c770*/  IMAD.X R3, R3, 0x1, R21, P4 ;  /* 0x0000000103037824 */ /* 0x000fe200020e0615 */
[C---:B------:R-:W-:Y:S01]  /*c780*/  ISETP.GT.AND P4, PT, R0.reuse, 0xc0, P2 ;  /* 0x000000c00000780c */ /* 0x040fe20001784270 */
[----:B------:R0:W-:Y:S01]  /*c790*/  @P3 STG.E desc[UR12][R8.64], R23 ;  /* 0x0000001708003986 */ /* 0x0001e2000c10190c */
[----:B------:R-:W-:-:S03]  /*c7a0*/  ISETP.GT.AND P2, PT, R0, 0xc8, P2 ;  /* 0x000000c80000780c */ /* 0x000fc60001744270 */
[----:B------:R0:W-:Y:S08]  /*c7b0*/  @P0 STG.E desc[UR12][R10.64], R51 ;  /* 0x000000330a000986 */ /* 0x0001f0000c10190c */
[----:B------:R0:W-:Y:S04]  /*c7c0*/  @P4 STG.E desc[UR12][R14.64], R25 ;  /* 0x000000190e004986 */ /* 0x0001e8000c10190c */
[----:B------:R0:W-:Y:S04]  /*c7d0*/  @P6 STG.E desc[UR12][R2.64], R53 ;  /* 0x0000003502006986 */ /* 0x0001e8000c10190c */
[----:B------:R0:W-:Y:S01]  /*c7e0*/  @P2 STG.E desc[UR12][R16.64], R27 ;  /* 0x0000001b10002986 */ /* 0x0001e2000c10190c */
[----:B------:R-:W-:Y:S05]  /*c7f0*/  @!P1 EXIT ;  /* 0x000000000000994d */ /* 0x000fea0003800000 */
[----:B------:R-:W-:-:S05]  /*c800*/  F2FP.TF32.F32.PACK_B R55, R55 ;  /* 0x00000037ff37723e */ /* 0x000fca00024050ff */
[----:B------:R-:W-:Y:S01]  /*c810*/  STG.E desc[UR12][R4.64], R55 ;  /* 0x0000003704007986 */ /* 0x000fe2000c10190c */
[----:B------:R-:W-:Y:S05]  /*c820*/  EXIT ;  /* 0x000000000000794d */ /* 0x000fea0003800000 */
.L_x_13:
[----:B------:R-:W-:-:S13]  /*c830*/  ISETP.NE.AND P0, PT, R5, RZ, PT ;  /* 0x000000ff0500720c */ /* 0x000fda0003f05270 */
[----:B------:R-:W-:Y:S05]  /*c840*/  @P0 EXIT ;  /* 0x000000000000094d */ /* 0x000fea0003800000 */
[----:B------:R-:W0:Y:S01]  /*c850*/  S2UR UR4, SR_CgaCtaId ;  /* 0x00000000000479c3 */ /* 0x000e220000008800 */
[----:B------:R-:W-:Y:S01]  /*c860*/  ELECT P0, URZ, PT ;  /* 0x00000000003f782f */ /* 0x000fe20003800000 */
[----:B0-----:R-:W-:-:S12]  /*c870*/  IMAD.U32 R16, RZ, RZ, UR4 ;  /* 0x00000004ff107e24 */ /* 0x001fd8000f8e00ff */
[----:B------:R-:W-:Y:S05]  /*c880*/  @!P0 BRA `(.L_x_246) ;  /* 0x0000006400288947 */ /* 0x000fea0003800000 */
[----:B------:R-:W-:Y:S01]  /*c890*/  ISETP.GE.AND P0, PT, R3, 0x1, PT ;  /* 0x000000010300780c */ /* 0x000fe20003f06270 */
[----:B------:R-:W-:-:S05]  /*c8a0*/  IMAD.SHL.U32 R0, R16, 0x4, RZ ;  /* 0x0000000410007824 */ /* 0x000fca00078e00ff */
[----:B------:R-:W-:-:S05]  /*c8b0*/  LOP3.LUT R0, R0, 0x4, RZ, 0xc0, !PT ;  /* 0x0000000400007812 */ /* 0x000fca00078ec0ff */
[----:B------:R-:W-:Y:S02]  /*c8c0*/  IMAD R0, R13, 0x40, R0 ;  /* 0x000000400d007824 */ /* 0x000fe400078e0200 */
[----:B------:R-:W-:Y:S05]  /*c8d0*/  @!P0 BRA `(.L_x_246) ;  /* 0x0000006400148947 */ /* 0x000fea0003800000 */
[----:B------:R-:W-:Y:S01]  /*c8e0*/  IMAD.SHL.U32 R4, R16, 0x80, RZ ;  /* 0x0000008010047824 */ /* 0x000fe200078e00ff */
[----:B------:R-:W-:Y:S01]  /*c8f0*/  LOP3.LUT P0, RZ, R9, 0x1f, RZ, 0xc0, !PT ;  /* 0x0000001f09ff7812 */ /* 0x000fe2000780c0ff */
[----:B------:R-:W-:Y:S01]  /*c900*/  IMAD.SHL.U32 R17, R10, 0x100, RZ ;  /* 0x000001000a117824 */ /* 0x000fe200078e00ff */
[----:B------:R-:W-:Y:S01]  /*c910*/  ISETP.NE.AND P1, PT, R12, RZ, PT ;  /* 0x000000ff0c00720c */ /* 0x000fe20003f25270 */
[----:B------:R-:W-:Y:S01]  /*c920*/  VIADD R60, R0, 0x8 ;  /* 0x00000008003c7836 */ /* 0x000fe20000000000 */
[----:B------:R-:W-:Y:S01]  /*c930*/  ISETP.NE.OR P0, PT, R12, RZ, !P0 ;  /* 0x000000ff0c00720c */ /* 0x000fe20004705670 */
[----:B------:R-:W-:Y:S01]  /*c940*/  VIADD R61, R0, 0x10 ;  /* 0x00000010003d7836 */ /* 0x000fe20000000000 */
[----:B------:R-:W-:Y:S01]  /*c950*/  LOP3.LUT R67, R2, 0x2, RZ, 0xfc, !PT ;  /* 0x0000000202437812 */ /* 0x000fe200078efcff */
[C---:B------:R-:W-:Y:S01]  /*c960*/  VIADD R62, R0.reuse, 0x18 ;  /* 0x00000018003e7836 */ /* 0x040fe20000000000 */
[----:B------:R-:W-:Y:S01]  /*c970*/  CS2R R8, SRZ ;  /* 0x0000000000087805 */ /* 0x000fe2000001ff00 */
[----:B------:R-:W-:Y:S01]  /*c980*/  VIADD R63, R0, 0x20 ;  /* 0x00000020003f7836 */ /* 0x000fe20000000000 */
[----:B------:R-:W-:Y:S01]  /*c990*/  LOP3.LUT R4, R4, 0x80, RZ, 0xe2, !PT ;  /* 0x0000008004047812 */ /* 0x000fe200078ee2ff */
[----:B------:R-:W-:-:S02]  /*c9a0*/  VIADD R64, R0, 0x28 ;  /* 0x0000002800407836 */ /* 0x000fc40000000000 */
[C---:B------:R-:W-:Y:S02]  /*c9b0*/  VIADD R65, R0.reuse, 0x30 ;  /* 0x0000003000417836 */ /* 0x040fe40000000000 */
[----:B------:R-:W-:Y:S02]  /*c9c0*/  VIADD R66, R0, 0x38 ;  /* 0x0000003800427836 */ /* 0x000fe40000000000 */
[----:B------:R-:W-:Y:S02]  /*c9d0*/  IMAD.MOV.U32 R5, RZ, RZ, RZ ;  /* 0x000000ffff057224 */ /* 0x000fe400078e00ff */
[----:B------:R-:W-:Y:S02]  /*c9e0*/  IMAD.MOV.U32 R6, RZ, RZ, 0x1 ;  /* 0x00000001ff067424 */ /* 0x000fe400078e00ff */
[----:B------:R-:W-:Y:S02]  /*c9f0*/  IMAD.MOV.U32 R7, RZ, RZ, R3 ;  /* 0x000000ffff077224 */ /* 0x000fe400078e0003 */
[----:B------:R-:W-:-:S02]  /*ca00*/  IMAD.MOV.U32 R10, RZ, RZ, RZ ;  /* 0x000000ffff0a7224 */ /* 0x000fc400078e00ff */
[C---:B------:R-:W-:Y:S02]  /*ca10*/  VIADD R29, R17.reuse, 0x8 ;  /* 0x00000008111d7836 */ /* 0x040fe40000000000 */
[C---:B------:R-:W-:Y:S02]  /*ca20*/  VIADD R30, R17.reuse, 0x10 ;  /* 0x00000010111e7836 */ /* 0x040fe40000000000 */
[C---:B------:R-:W-:Y:S02]  /*ca30*/  VIADD R31, R17.reuse, 0x18 ;  /* 0x00000018111f7836 */ /* 0x040fe40000000000 */
[C---:B------:R-:W-:Y:S02]  /*ca40*/  VIADD R32, R17.reuse, 0x20 ;  /* 0x0000002011207836 */ /* 0x040fe40000000000 */
[C---:B------:R-:W-:Y:S02]  /*ca50*/  VIADD R33, R17.reuse, 0x28 ;  /* 0x0000002811217836 */ /* 0x040fe40000000000 */
[----:B------:R-:W-:-:S02]  /*ca60*/  VIADD R34, R17, 0x30 ;  /* 0x0000003011227836 */ /* 0x000fc40000000000 */
        /* <DEDUP_REMOVED lines=24> */
[----:B------:R-:W-:-:S07]  /*cbf0*/  VIADD R59, R17, 0xf8 ;  /* 0x000000f8113b7836 */ /* 0x000fce0000000000 */
.L_x_250:
[----:B------:R-:W0:Y:S01]  /*cc00*/  S2UR UR4, SR_CgaCtaId ;  /* 0x00000000000479c3 */ /* 0x000e220000008800 */
[----:B--2--5:R-:W-:Y:S01]  /*cc10*/  MOV R11, 0x400 ;  /* 0x00000400000b7802 */ /* 0x024fe20000000f00 */
[----:B0-----:R-:W-:-:S05]  /*cc20*/  IMAD.U32 R16, RZ, RZ, UR4 ;  /* 0x00000004ff107e24 */ /* 0x001fca000f8e00ff */
[----:B------:R-:W-:Y:S02]  /*cc30*/  LEA R18, R16, R11, 0x18 ;  /* 0x0000000b10127211 */ /* 0x000fe400078ec0ff */
[----:B------:R-:W-:-:S03]  /*cc40*/  SHF.L.U32 R11, R6, 0x1f, RZ ;  /* 0x0000001f060b7819 */ /* 0x000fc600000006ff */
[----:B------:R-:W-:-:S07]  /*cc50*/  IMAD R12, R5, 0x8, R18 ;  /* 0x00000008050c7824 */ /* 0x000fce00078e0212 */
.L_x_247:
[----:B0-----:R0:W1:Y:S02]  /*cc60*/  SYNCS.PHASECHK.TRANS64.TRYWAIT P2, [R12+URZ+0x28010], R11 ;  /* 0x0280100b0c0075a7 */ /* 0x001064000804017f */
[----:B-1----:R-:W-:Y:S05]  /*cc70*/  @!P2 NANOSLEEP.SYNCS 0x989680 ;  /* 0x009896800000a95d */ /* 0x002fea0003900000 */
[----:B------:R-:W1:Y:S02]  /*cc80*/  @!P2 SYNCS.PHASECHK.TRANS64 P2, [R12+URZ+0x28010], R11 ;  /* 0x0280100b0c00a5a7 */ /* 0x000e64000804007f */
[----:B-1----:R-:W-:Y:S05]  /*cc90*/  @!P2 BRA `(.L_x_247) ;  /* 0xfffffffc00f0a947 */ /* 0x002fea000383ffff */
[----:B0-----:R-:W0:Y:S02]  /*cca0*/  @!P1 LDC R11, c[0x0][0x500] ;  /* 0x00014000ff0b9b82 */ /* 0x001e240000000800 */
[----:B0-----:R0:W-:Y:S02]  /*ccb0*/  @!P1 SYNCS.ARRIVE.TRANS64 RZ, [R12+URZ+0x28000], R11 ;  /* 0x0280000b0cff99a7 */ /* 0x0011e4000800003f */
[----:B0-----:R-:W-:-:S04]  /*ccc0*/  PRMT R11, R67, 0x9910, RZ ;  /* 0x00009910430b7816 */ /* 0x001fc800000000ff */
[----:B------:R-:W-:-:S13]  /*ccd0*/  ISETP.NE.AND P2, PT, R11, 0x2, PT ;  /* 0x000000020b00780c */ /* 0x000fda0003f45270 */
[----:B------:R-:W-:Y:S05]  /*cce0*/  @P2 BRA `(.L_x_248) ;  /* 0x0000000000042947 */ /* 0x000fea0003800000 */
[----:B------:R-:W-:Y:S01]  /*ccf0*/  BPT.TRAP 0x1 ;  /* 0x000000040000795c */ /* 0x000fe20000300000 */
.L_x_248:
[----:B------:R-:W-:Y:S05]  /*cd00*/  @P0 BRA `(.L_x_249) ;  /* 0x0000000000040947 */ /* 0x000fea0003800000 */
[----:B------:R-:W-:Y:S01]  /*cd10*/  BPT.TRAP 0x1 ;  /* 0x000000040000795c */ /* 0x000fe20000300000 */
.L_x_249:
[----:B------:R-:W-:Y:S01]  /*cd20*/  R2UR UR9, R12 ;  /* 0x000000000c0972ca */ /* 0x000fe200000e0000 */
[----:B------:R-:W-:Y:S01]  /*cd30*/  ULDC UR22, c[0x0][0x380] ;  /* 0x0000e00000167ab9 */ /* 0x000fe20000000800 */
[----:B------:R-:W0:Y:S01]  /*cd40*/  LDC.64 R12, c[0x0][0x3b8] ;  /* 0x0000ee00ff0c7b82 */ /* 0x000e220000000a00 */
[----:B------:R-:W-:Y:S01]  /*cd50*/  R2UR UR56, R30 ;  /* 0x000000001e3872ca */ /* 0x000fe200000e0000 */
[----:B------:R-:W-:Y:S01]  /*cd60*/  UISETP.NE.AND UP0, UPT, UR22, 0x1, UPT ;  /* 0x000000011600788c */ /* 0x000fe2000bf05270 */
[----:B------:R-:W-:Y:S01]  /*cd70*/  R2UR UR38, R29 ;  /* 0x000000001d2672ca */ /* 0x000fe200000e0000 */
[----:B------:R-:W-:Y:S01]  /*cd80*/  ULDC UR23, c[0x0][0x38c] ;  /* 0x0000e30000177ab9 */ /* 0x000fe20000000800 */
[----:B------:R-:W-:Y:S01]  /*cd90*/  R2UR UR13, R34 ;  /* 0x00000000220d72ca */ /* 0x000fe200000e0000 */
[----:B------:R-:W-:Y:S01]  /*cda0*/  UISETP.NE.AND UP1, UPT, UR23, 0x1, UPT ;  /* 0x000000011700788c */ /* 0x000fe2000bf25270 */
[----:B------:R-:W-:Y:S01]  /*cdb0*/  R2UR UR31, R17 ;  /* 0x00000000111f72ca */ /* 0x000fe200000e0000 */
[----:B---34-:R-:W0:Y:S01]  /*cdc0*/  LDC.64 R14, c[0x0][0x3d8] ;  /* 0x0000f600ff0e7b82 */ /* 0x018e220000000a00 */
[----:B------:R-:W-:Y:S01]  /*cdd0*/  R2UR UR57, R31 ;  /* 0x000000001f3972ca */ /* 0x000fe200000e0000 */
[----:B------:R-:W-:Y:S01]  /*cde0*/  ULDC.64 UR18, c[0x0][0x198] ;  /* 0x0000660000127ab9 */ /* 0x000fe20000000a00 */
[----:B------:R-:W-:Y:S01]  /*cdf0*/  R2UR UR8, R5 ;  /* 0x00000000050872ca */ /* 0x000fe200000e0000 */
[----:B------:R-:W-:Y:S01]  /*ce00*/  UIADD3 UR14, UP2, UR18, 0xf0, URZ ;  /* 0x000000f0120e7890 */ /* 0x000fe2000ff5e03f */
[----:B------:R-:W-:Y:S01]  /*ce10*/  R2UR UR11, R18 ;  /* 0x00000000120b72ca */ /* 0x000fe200000e0000 */
[----:B------:R-:W-:Y:S01]  /*ce20*/  @UP0 ULDC UR50, c[0x0][0x384] ;  /* 0x0000e10000320ab9 */ /* 0x000fe20000000800 */
[----:B------:R-:W-:Y:S01]  /*ce30*/  @UP0 ULDC UR48, c[0x0][0x384] ;  /* 0x0000e10000300ab9 */ /* 0x000fe20000000800 */
[----:B------:R-:W-:Y:S01]  /*ce40*/  R2UR UR35, R30 ;  /* 0x000000001e2372ca */ /* 0x000fe200000e0000 */
[----:B------:R-:W-:Y:S01]  /*ce50*/  UIMAD.WIDE.U32 UR50, UR56, UR50, URZ ;  /* 0x00000032383272a5 */ /* 0x000fe2000f8e003f */
[----:B------:R-:W-:Y:S01]  /*ce60*/  R2UR UR59, R29 ;  /* 0x000000001d3b72ca */ /* 0x000fe200000e0000 */
[----:B------:R-:W-:Y:S01]  /*ce70*/  UMOV UR39, UR13 ;  /* 0x0000000d00277c82 */ /* 0x000fe20008000000 */
[----:B------:R-:W-:Y:S01]  /*ce80*/  UIMAD.WIDE.U32 UR48, UR38, UR48, URZ ;  /* 0x00000030263072a5 */ /* 0x000fe2000f8e003f */
[----:B------:R-:W-:Y:S01]  /*ce90*/  R2UR UR61, R17 ;  /* 0x00000000113d72ca */ /* 0x000fe200000e0000 */
[----:B------:R-:W-:Y:S01]  /*cea0*/  @UP0 ULDC UR36, c[0x0][0x384] ;  /* 0x0000e10000240ab9 */ /* 0x000fe20000000800 */
[----:B------:R-:W-:Y:S01]  /*ceb0*/  @UP0 ULDC UR13, c[0x0][0x388] ;  /* 0x0000e200000d0ab9 */ /* 0x000fe20000000800 */
[----:B------:R-:W-:Y:S01]  /*cec0*/  UMOV UR28, UR56 ;  /* 0x00000038001c7c82 */ /* 0x000fe20008000000 */
[----:B------:R-:W-:Y:S01]  /*ced0*/  @UP0 ULDC UR21, c[0x0][0x388] ;  /* 0x0000e20000150ab9 */ /* 0x000fe20000000800 */
[----:B------:R-:W-:Y:S01]  /*cee0*/  UMOV UR20, UR38 ;  /* 0x0000002600147c82 */ /* 0x000fe20008000000 */
[----:B------:R-:W-:Y:S01]  /*cef0*/  UIMAD.WIDE.U32 UR36, UR31, UR36, URZ ;  /* 0x000000241f2472a5 */ /* 0x000fe2000f8e003f */
[----:B------:R-:W-:Y:S01]  /*cf00*/  R2UR UR10, R10 ;  /* 0x000000000a0a72ca */ /* 0x000fe200000e0000 */
[----:B------:R-:W-:Y:S01]  /*cf10*/  @UP0 USHF.R.U32.HI UR28, URZ, UR13, UR51 ;  /* 0x0000000d3f1c0299 */ /* 0x000fe20008011633 */
[----:B------:R-:W-:Y:S01]  /*cf20*/  R2UR UR58, R32 ;  /* 0x00000000203a72ca */ /* 0x000fe200000e0000 */
[----:B------:R-:W-:Y:S01]  /*cf30*/  @UP0 USHF.R.U32.HI UR20, URZ, UR21, UR49 ;  /* 0x000000153f140299 */ /* 0x000fe20008011631 */
[----:B0-----:R-:W-:Y:S01]  /*cf40*/  IMAD R11, R9, R12, R14 ;  /* 0x0000000c090b7224 */ /* 0x001fe200078e020e */
[----:B------:R-:W-:Y:S01]  /*cf50*/  @UP0 ULDC UR27, c[0x0][0x388] ;  /* 0x0000e200001b0ab9 */ /* 0x000fe20000000800 */
[----:B------:R-:W-:Y:S01]  /*cf60*/  UMOV UR12, UR31 ;  /* 0x0000001f000c7c82 */ /* 0x000fe20008000000 */
[----:B------:R-:W-:Y:S01]  /*cf70*/  @UP0 USHF.R.U32.HI UR12, URZ, UR27, UR37 ;  /* 0x0000001b3f0c0299 */ /* 0x000fe20008011625 */
[----:B------:R-:W-:Y:S01]  /*cf80*/  IMAD R12, R8, R13, R15 ;  /* 0x0000000d080c7224 */ /* 0x000fe200078e020f */
[----:B------:R-:W-:Y:S01]  /*cf90*/  UIADD3 UR30, -UR28, URZ, URZ ;  /* 0x0000003f1c1e7290 */ /* 0x000fe2000fffe13f */
[----:B------:R-:W-:Y:S01]  /*cfa0*/  R2UR UR60, R33 ;  /* 0x00000000213c72ca */ /* 0x000fe200000e0000 */
[----:B------:R-:W-:Y:S01]  /*cfb0*/  @UP0 ULDC UR52, c[0x0][0x384] ;  /* 0x0000e10000340ab9 */ /* 0x000fe20000000800 */
[----:B------:R-:W-:Y:S01]  /*cfc0*/  UIADD3 UR27, -UR20, URZ, URZ ;  /* 0x0000003f141b7290 */ /* 0x000fe2000fffe13f */
[----:B------:R-:W-:Y:S01]  /*cfd0*/  PRMT R11, R11, 0x40, R12 ;  /* 0x000000400b0b7816 */ /* 0x000fe2000000000c */
[----:B------:R-:W-:Y:S01]  /*cfe0*/  UIMAD.WIDE.U32 UR52, UR57, UR52, URZ ;  /* 0x00000034393472a5 */ /* 0x000fe2000f8e003f */
[----:B------:R-:W-:Y:S01]  /*cff0*/  VIADD R10, R10, 0x1 ;  /* 0x000000010a0a7836 */ /* 0x000fe20000000000 */
[----:B------:R-:W-:Y:S01]  /*d000*/  ULEA UR8, UR8, UR11, 0x10 ;  /* 0x0000000b08087291 */ /* 0x000fe2000f8e803f */
[----:B------:R-:W-:Y:S01]  /*d010*/  ISETP.GT.AND P5, PT, R7, 0x1, PT ;  /* 0x000000010700780c */ /* 0x000fe20003fa4270 */
[----:B------:R-:W-:Y:S01]  /*d020*/  @UP1 ULDC.64 UR42, c[0x0][0x390] ;  /* 0x0000e400002a1ab9 */ /* 0x000fe20000000a00 */
[----:B------:R-:W-:-:S02]  /*d030*/  UIMAD UR30, UR22, UR30, UR35 ;  /* 0x0000001e161e72a4 */ /* 0x000fc4000f8e0223 */
[----:B------:R-:W-:Y:S01]  /*d040*/  UIADD3.X UR15, URZ, UR19, URZ, UP2, !UPT ;  /* 0x000000133f0f7290 */ /* 0x000fe200097fe43f */
[----:B------:R-:W-:Y:S01]  /*d050*/  @UP0 ULDC UR11, c[0x0][0x388] ;  /* 0x0000e200000b0ab9 */ /* 0x000fe20000000800 */
[----:B------:R-:W-:Y:S01]  /*d060*/  UIMAD UR27, UR22, UR27, UR59 ;  /* 0x0000001b161b72a4 */ /* 0x000fe2000f8e023b */
[----:B------:R-:W-:Y:S01]  /*d070*/  R2UR UR59, R39 ;  /* 0x00000000273b72ca */ /* 0x000fe200000e0000 */
[----:B------:R-:W-:Y:S01]  /*d080*/  UMOV UR17, UR57 ;  /* 0x0000003900117c82 */ /* 0x000fe20008000000 */
[----:B------:R-:W-:Y:S01]  /*d090*/  @UP1 ULDC.64 UR18, c[0x0][0x390] ;  /* 0x0000e40000121ab9 */ /* 0x000fe20000000a00 */
[----:B------:R-:W-:Y:S01]  /*d0a0*/  UIMAD.WIDE.U32 UR50, UR20, UR42, URZ ;  /* 0x0000002a143272a5 */ /* 0x000fe2000f8e003f */
[----:B------:R-:W-:Y:S01]  /*d0b0*/  MOV R12, UR15 ;  /* 0x0000000f000c7c02 */ /* 0x000fe20008000f00 */
[----:B------:R-:W-:Y:S01]  /*d0c0*/  ULDC.64 UR6, c[0x0][0x3b0] ;  /* 0x0000ec0000067ab9 */ /* 0x000fe20000000a00 */
[----:B------:R-:W-:Y:S01]  /*d0d0*/  ULDC.64 UR4, c[0x0][0x3d0] ;  /* 0x0000f40000047ab9 */ /* 0x000fe20000000a00 */
[----:B------:R-:W-:Y:S01]  /*d0e0*/  @UP1 ULDC.64 UR44, c[0x0][0x390] ;  /* 0x0000e400002c1ab9 */ /* 0x000fe20000000a00 */
[----:B------:R-:W-:-:S02]  /*d0f0*/  @UP0 USHF.R.U32.HI UR17, URZ, UR11, UR53 ;  /* 0x0000000b3f110299 */ /* 0x000fc40008011635 */
[----:B------:R-:W-:Y:S01]  /*d100*/  UIMAD.WIDE.U32 UR48, UR12, UR18, URZ ;  /* 0x000000120c3072a5 */ /* 0x000fe2000f8e003f */
[----:B------:R-:W-:Y:S01]  /*d110*/  R2UR UR50, R36 ;  /* 0x00000000243272ca */ /* 0x000fe200000e0000 */
[----:B------:R-:W-:Y:S01]  /*d120*/  @UP1 ULDC.64 UR46, c[0x0][0x390] ;  /* 0x0000e400002e1ab9 */ /* 0x000fe20000000a00 */
[----:B------:R-:W-:Y:S01]  /*d130*/  UIMAD.WIDE.U32 UR52, UR28, UR44, URZ ;  /* 0x0000002c1c3472a5 */ /* 0x000fe2000f8e003f */
[----:B------:R-:W-:Y:S01]  /*d140*/  R2UR UR44, R31 ;  /* 0x000000001f2c72ca */ /* 0x000fe200000e0000 */
[----:B------:R-:W-:Y:S01]  /*d150*/  UMOV UR37, UR20 ;  /* 0x0000001400257c82 */ /* 0x000fe20008000000 */
[----:B------:R-:W-:Y:S01]  /*d160*/  UIMAD UR35, UR27, UR6, UR4 ;  /* 0x000000061b2372a4 */ /* 0x000fe2000f8e0204 */
[----:B------:R-:W-:Y:S01]  /*d170*/  R2UR UR48, R40 ;  /* 0x00000000283072ca */ /* 0x000fe200000e0000 */
[----:B------:R-:W-:Y:S01]  /*d180*/  @UP1 USHF.R.U32.HI UR37, URZ, UR43, UR51 ;  /* 0x0000002b3f251299 */ /* 0x000fe20008011633 */
[----:B------:R-:W-:Y:S01]  /*d190*/  R2UR UR51, R37 ;  /* 0x00000000253372ca */ /* 0x000fe200000e0000 */
[----:B------:R-:W-:Y:S01]  /*d1a0*/  UIMAD UR27, UR30, UR6, UR4 ;  /* 0x000000061e1b72a4 */ /* 0x000fe2000f8e0204 */
[----:B------:R-:W-:Y:S01]  /*d1b0*/  R2UR UR30, R11 ;  /* 0x000000000b1e72ca */ /* 0x000fe200000e0000 */
[----:B------:R-:W-:Y:S01]  /*d1c0*/  UIMAD.WIDE.U32 UR54, UR17, UR46, URZ ;  /* 0x0000002e113672a5 */ /* 0x000fe2000f8e003f */
[C---:B------:R-:W-:Y:S01]  /*d1d0*/  R2UR UR52, R35.reuse ;  /* 0x00000000233472ca */ /* 0x040fe200000e0000 */
[----:B------:R-:W-:Y:S01]  /*d1e0*/  UMOV UR13, UR12 ;  /* 0x0000000c000d7c82 */ /* 0x000fe20008000000 */
[----:B------:R-:W-:Y:S01]  /*d1f0*/  @UP1 USHF.R.U32.HI UR13, URZ, UR19, UR49 ;  /* 0x000000133f0d1299 */ /* 0x000fe20008011631 */
[----:B------:R-:W-:Y:S01]  /*d200*/  R2UR UR49, R35 ;  /* 0x00000000233172ca */ /* 0x000fe200000e0000 */
[----:B------:R-:W-:Y:S01]  /*d210*/  UMOV UR29, UR28 ;  /* 0x0000001c001d7c82 */ /* 0x000fe20008000000 */
[----:B------:R-:W-:Y:S01]  /*d220*/  UMOV UR21, UR17 ;  /* 0x0000001100157c82 */ /* 0x000fe20008000000 */
[----:B------:R-:W-:Y:S01]  /*d230*/  @UP1 USHF.R.U32.HI UR29, URZ, UR45, UR53 ;  /* 0x0000002d3f1d1299 */ /* 0x000fe20008011635 */
[----:B------:R-:W-:Y:S01]  /*d240*/  R2UR UR53, R57 ;  /* 0x00000000393572ca */ /* 0x000fe200000e0000 */
[----:B------:R-:W-:Y:S01]  /*d250*/  UIADD3 UR36, -UR37, URZ, URZ ;  /* 0x0000003f25247290 */ /* 0x000fe2000fffe13f */
[----:B------:R-:W-:Y:S01]  /*d260*/  R2UR UR54, R59 ;  /* 0x000000003b3672ca */ /* 0x000fe200000e0000 */
[----:B------:R-:W-:Y:S01]  /*d270*/  @UP1 USHF.R.U32.HI UR21, URZ, UR47, UR55 ;  /* 0x0000002f3f151299 */ /* 0x000fe20008011637 */
[----:B------:R-:W-:Y:S01]  /*d280*/  R2UR UR55, R56 ;  /* 0x00000000383772ca */ /* 0x000fe200000e0000 */
[----:B------:R-:W-:Y:S01]  /*d290*/  UIADD3 UR11, -UR12, URZ, URZ ;  /* 0x0000003f0c0b7290 */ /* 0x000fe2000fffe13f */
[----:B------:R-:W-:Y:S01]  /*d2a0*/  MOV R11, UR14 ;  /* 0x0000000e000b7c02 */ /* 0x000fe20008000f00 */
[----:B------:R-:W-:-:S02]  /*d2b0*/  UIADD3 UR19, -UR13, URZ, URZ ;  /* 0x0000003f0d137290 */ /* 0x000fc4000fffe13f */
[----:B------:R-:W-:Y:S02]  /*d2c0*/  UIADD3 UR42, -UR29, URZ, URZ ;  /* 0x0000003f1d2a7290 */ /* 0x000fe4000fffe13f */
[----:B------:R-:W-:Y:S02]  /*d2d0*/  UIMAD UR36, UR23, UR36, UR20 ;  /* 0x00000024172472a4 */ /* 0x000fe4000f8e0214 */
[----:B------:R-:W-:Y:S02]  /*d2e0*/  UIADD3 UR18, -UR17, URZ, URZ ;  /* 0x0000003f11127290 */ /* 0x000fe4000fffe13f */
[----:B------:R-:W-:Y:S02]  /*d2f0*/  UIADD3 UR20, -UR21, URZ, URZ ;  /* 0x0000003f15147290 */ /* 0x000fe4000fffe13f */
[----:B------:R-:W-:Y:S01]  /*d300*/  UIMAD UR11, UR22, UR11, UR61 ;  /* 0x0000000b160b72a4 */ /* 0x000fe2000f8e023d */
[----:B------:R-:W-:Y:S01]  /*d310*/  R2UR UR61, R38 ;  /* 0x00000000263d72ca */ /* 0x000fe200000e0000 */
[----:B------:R-:W-:-:S02]  /*d320*/  UIMAD UR12, UR23, UR19, UR12 ;  /* 0x00000013170c72a4 */ /* 0x000fc4000f8e020c */
[----:B------:R-:W-:Y:S02]  /*d330*/  UIMAD UR28, UR23, UR42, UR28 ;  /* 0x0000002a171c72a4 */ /* 0x000fe4000f8e021c */
[----:B------:R-:W-:Y:S01]  /*d340*/  UIMAD UR18, UR22, UR18, UR44 ;  /* 0x00000012161272a4 */ /* 0x000fe2000f8e022c */
[----:B------:R-:W-:Y:S01]  /*d350*/  R2UR UR44, R32 ;  /* 0x00000000202c72ca */ /* 0x000fe200000e0000 */
[----:B------:R-:W-:Y:S02]  /*d360*/  UIMAD UR20, UR23, UR20, UR17 ;  /* 0x00000014171472a4 */ /* 0x000fe4000f8e0211 */
[----:B------:R-:W-:Y:S02]  /*d370*/  UIADD3 UR9, UR9, 0x28000, URZ ;  /* 0x0002800009097890 */ /* 0x000fe4000fffe03f */
[----:B------:R-:W-:Y:S02]  /*d380*/  USHF.L.U32 UR10, UR10, 0x6, URZ ;  /* 0x000000060a0a7899 */ /* 0x000fe4000800063f */
[----:B------:R-:W-:-:S02]  /*d390*/  UIMAD UR11, UR11, UR6, UR4 ;  /* 0x000000060b0b72a4 */ /* 0x000fc4000f8e0204 */
[----:B------:R-:W-:Y:S02]  /*d3a0*/  UIMAD UR12, UR12, UR7, UR5 ;  /* 0x000000070c0c72a4 */ /* 0x000fe4000f8e0205 */
[----:B------:R-:W-:Y:S01]  /*d3b0*/  UPRMT UR30, UR30, 0x5410, URZ ;  /* 0x000054101e1e7896 */ /* 0x000fe2000800003f */
[----:B------:R-:W-:Y:S01]  /*d3c0*/  MOV R13, UR10 ;  /* 0x0000000a000d7c02 */ /* 0x000fe20008000f00 */
[----:B------:R-:W-:Y:S02]  /*d3d0*/  UIADD3 UR32, UR8, 0x800, URZ ;  /* 0x0000080008207890 */ /* 0x000fe4000fffe03f */
[----:B------:R-:W-:Y:S02]  /*d3e0*/  UIMAD UR36, UR36, UR7, UR5 ;  /* 0x00000007242472a4 */ /* 0x000fe4000f8e0205 */
[----:B------:R-:W-:Y:S02]  /*d3f0*/  UIADD3 UR24, UR8, 0x1000, URZ ;  /* 0x0000100008187890 */ /* 0x000fe4000fffe03f */
[----:B------:R-:W-:Y:S01]  /*d400*/  UIMAD UR28, UR28, UR7, UR5 ;  /* 0x000000071c1c72a4 */ /* 0x000fe2000f8e0205 */
[----:B------:R0:W-:Y:S01]  /*d410*/  UTMALDG.4D.IM2COL [UR8], [UR14], UR30 ;  /* 0x000000080e0073b4 */ /* 0x0001e2000805801e */
[----:B------:R-:W-:-:S02]  /*d420*/  UIADD3 UR16, UR8, 0x1800, URZ ;  /* 0x0000180008107890 */ /* 0x000fc4000fffe03f */
[----:B------:R-:W-:Y:S02]  /*d430*/  UIMAD UR19, UR18, UR6, UR4 ;  /* 0x00000006121372a4 */ /* 0x000fe4000f8e0204 */
[----:B------:R-:W-:Y:S01]  /*d440*/  UIMAD UR20, UR20, UR7, UR5 ;  /* 0x00000007141472a4 */ /* 0x000fe2000f8e0205 */
[----:B------:R-:W-:Y:S01]  /*d450*/  UMOV UR33, UR9 ;  /* 0x0000000900217c82 */ /* 0x000fe20008000000 */
[----:B------:R-:W-:Y:S01]  /*d460*/  UMOV UR34, UR10 ;  /* 0x0000000a00227c82 */ /* 0x000fe20008000000 */
[----:B------:R-:W-:Y:S01]  /*d470*/  UMOV UR25, UR9 ;  /* 0x0000000900197c82 */ /* 0x000fe20008000000 */
[----:B------:R-:W-:Y:S01]  /*d480*/  UMOV UR26, UR10 ;  /* 0x0000000a001a7c82 */ /* 0x000fe20008000000 */
[----:B------:R1:W-:Y:S01]  /*d490*/  UTMALDG.4D.IM2COL [UR32], [UR14], UR30 ;  /* 0x000000200e0073b4 */ /* 0x0003e2000805801e */
[----:B------:R-:W-:Y:S01]  /*d4a0*/  UMOV UR17, UR9 ;  /* 0x0000000900117c82 */ /* 0x000fe20008000000 */
[----:B------:R-:W-:Y:S01]  /*d4b0*/  UMOV UR18, UR10 ;  /* 0x0000000a00127c82 */ /* 0x000fe20008000000 */
[----:B------:R-:W-:Y:S01]  /*d4c0*/  UMOV UR41, UR58 ;  /* 0x0000003a00297c82 */ /* 0x000fe20008000000 */
[----:B------:R-:W-:Y:S01]  /*d4d0*/  UMOV UR40, UR60 ;  /* 0x0000003c00287c82 */ /* 0x000fe20008000000 */
[----:B------:R-:W-:Y:S01]  /*d4e0*/  @UP1 ULDC.64 UR42, c[0x0][0x390] ;  /* 0x0000e400002a1ab9 */ /* 0x000fe20000000a00 */
[----:B------:R-:W-:Y:S01]  /*d4f0*/  @UP0 ULDC UR46, c[0x0][0x384] ;  /* 0x0000e100002e0ab9 */ /* 0x000fe20000000800 */
[----:B------:R2:W-:Y:S01]  /*d500*/  UTMALDG.4D.IM2COL [UR24], [UR14], UR30 ;  /* 0x000000180e0073b4 */ /* 0x0005e2000805801e */
[----:B------:R-:W-:Y:S01]  /*d510*/  UIMAD.WIDE.U32 UR46, UR49, UR46, URZ ;  /* 0x0000002e312e72a5 */ /* 0x000fe2000f8e003f */
[----:B0-----:R-:W-:Y:S01]  /*d520*/  @UP0 ULDC UR11, c[0x0][0x384] ;  /* 0x0000e100000b0ab9 */ /* 0x001fe20000000800 */
[----:B------:R-:W-:Y:S01]  /*d530*/  UMOV UR12, UR61 ;  /* 0x0000003d000c7c82 */ /* 0x000fe20008000000 */
[----:B------:R-:W-:Y:S01]  /*d540*/  UMOV UR13, UR59 ;  /* 0x0000003b000d7c82 */ /* 0x000fe20008000000 */
[----:B------:R0:W-:Y:S03]  /*d550*/  UTMALDG.4D.IM2COL [UR16], [UR14], UR30 ;  /* 0x000000100e0073b4 */ /* 0x0001e6000805801e */
[----:B------:R-:W-:Y:S01]  /*d560*/  R2UR UR46, R46 ;  /* 0x000000002e2e72ca */ /* 0x000fe200000e0000 */
[----:B-1----:R-:W-:Y:S01]  /*d570*/  @UP1 ULDC.64 UR36, c[0x0][0x390] ;  /* 0x0000e40000241ab9 */ /* 0x002fe20000000a00 */
[----:B------:R-:W-:Y:S01]  /*d580*/  @UP0 ULDC UR35, c[0x0][0x388] ;  /* 0x0000e20000230ab9 */ /* 0x000fe20000000800 */
[----:B------:R-:W-:Y:S01]  /*d590*/  UMOV UR34, UR49 ;  /* 0x0000003100227c82 */ /* 0x000fe20008000000 */
[----:B------:R-:W-:Y:S01]  /*d5a0*/  @UP0 USHF.R.U32.HI UR34, URZ, UR35, UR47 ;  /* 0x000000233f220299 */ /* 0x000fe2000801162f */
[----:B------:R-:W-:Y:S01]  /*d5b0*/  R2UR UR47, R44 ;  /* 0x000000002c2f72ca */ /* 0x000fe200000e0000 */
[----:B------:R-:W-:Y:S01]  /*d5c0*/  UMOV UR33, UR50 ;  /* 0x0000003200217c82 */ /* 0x000fe20008000000 */
[----:B------:R-:W-:Y:S01]  /*d5d0*/  UMOV UR32, UR51 ;  /* 0x0000003300207c82 */ /* 0x000fe20008000000 */
[----:B------:R-:W-:Y:S01]  /*d5e0*/  @UP0 ULDC UR35, c[0x0][0x388] ;  /* 0x0000e20000230ab9 */ /* 0x000fe20000000800 */
[----:B--2---:R-:W-:Y:S01]  /*d5f0*/  @UP0 ULDC UR27, c[0x0][0x388] ;  /* 0x0000e200001b0ab9 */ /* 0x004fe20000000800 */
[----:B------:R-:W-:Y:S01]  /*d600*/  @UP0 ULDC UR24, c[0x0][0x384] ;  /* 0x0000e10000180ab9 */ /* 0x000fe20000000800 */
[----:B------:R-:W-:Y:S01]  /*d610*/  @UP0 ULDC UR28, c[0x0][0x388] ;  /* 0x0000e200001c0ab9 */ /* 0x000fe20000000800 */
[----:B------:R-:W-:Y:S01]  /*d620*/  @UP0 ULDC UR26, c[0x0][0x384] ;  /* 0x0000e100001a0ab9 */ /* 0x000fe20000000800 */
[----:B------:R-:W-:Y:S01]  /*d630*/  @UP0 ULDC UR29, c[0x0][0x388] ;  /* 0x0000e200001d0ab9 */ /* 0x000fe20000000800 */
[----:B0-----:R-:W-:-:S03]  /*d640*/  UIMAD.WIDE.U32 UR16, UR58, UR11, URZ ;  /* 0x0000000b3a1072a5 */ /* 0x001fc6000f8e003f */
[----:B------:R-:W-:-:S04]  /*d650*/  UMOV UR11, UR48 ;  /* 0x00000030000b7c82 */ /* 0x000fc80008000000 */
[----:B------:R-:W-:Y:S01]  /*d660*/  @UP0 UMOV UR25, UR17 ;  /* 0x0000001100190c82 */ /* 0x000fe20008000000 */
[----:B------:R-:W-:Y:S01]  /*d670*/  @UP1 ULDC.64 UR16, c[0x0][0x390] ;  /* 0x0000e40000101ab9 */ /* 0x000fe20000000a00 */
[----:B------:R-:W-:Y:S02]  /*d680*/  @UP0 USHF.R.U32.HI UR41, URZ, UR27, UR25 ;  /* 0x0000001b3f290299 */ /* 0x000fe40008011619 */
[----:B------:R-:W-:Y:S02]  /*d690*/  UIMAD.WIDE.U32 UR24, UR60, UR24, URZ ;  /* 0x000000183c1872a5 */ /* 0x000fe4000f8e003f */
[----:B------:R-:W-:Y:S02]  /*d6a0*/  UIMAD.WIDE.U32 UR18, UR41, UR16, URZ ;  /* 0x00000010291272a5 */ /* 0x000fe4000f8e003f */
[----:B------:R-:W-:Y:S01]  /*d6b0*/  UIADD3 UR16, UR8, 0x2000, URZ ;  /* 0x0000200008107890 */ /* 0x000fe2000fffe03f */
[----:B------:R-:W-:Y:S01]  /*d6c0*/  UMOV UR21, UR41 ;  /* 0x0000002900157c82 */ /* 0x000fe20008000000 */
[----:B------:R-:W-:-:S02]  /*d6d0*/  @UP1 USHF.R.U32.HI UR21, URZ, UR17, UR19 ;  /* 0x000000113f151299 */ /* 0x000fc40008011613 */
[----:B------:R-:W-:Y:S02]  /*d6e0*/  UIADD3 UR19, -UR41, URZ, URZ ;  /* 0x0000003f29137290 */ /* 0x000fe4000fffe13f */
[----:B------:R-:W-:Y:S02]  /*d6f0*/  UIADD3 UR20, -UR21, URZ, URZ ;  /* 0x0000003f15147290 */ /* 0x000fe4000fffe13f */
[----:B------:R-:W-:Y:S01]  /*d700*/  UIMAD UR19, UR22, UR19, UR44 ;  /* 0x00000013161372a4 */ /* 0x000fe2000f8e022c */
[----:B------:R-:W-:Y:S01]  /*d710*/  R2UR UR44, R34 ;  /* 0x00000000222c72ca */ /* 0x000fe200000e0000 */
[----:B------:R-:W-:Y:S01]  /*d720*/  UIMAD UR20, UR23, UR20, UR41 ;  /* 0x00000014171472a4 */ /* 0x000fe2000f8e0229 */
[----:B------:R-:W-:Y:S01]  /*d730*/  R2UR UR41, R33 ;  /* 0x00000000212972ca */ /* 0x000fe200000e0000 */
[----:B------:R-:W-:Y:S02]  /*d740*/  UIMAD UR19, UR19, UR6, UR4 ;  /* 0x00000006131372a4 */ /* 0x000fe4000f8e0204 */
[----:B------:R-:W-:Y:S01]  /*d750*/  UIMAD UR20, UR20, UR7, UR5 ;  /* 0x00000007141472a4 */ /* 0x000fe2000f8e0205 */
[----:B------:R-:W-:Y:S01]  /*d760*/  @UP0 UMOV UR24, UR25 ;  /* 0x0000001900180c82 */ /* 0x000fe20008000000 */
[----:B------:R-:W-:Y:S01]  /*d770*/  UMOV UR17, UR9 ;  /* 0x0000000900117c82 */ /* 0x000fe20008000000 */
[----:B------:R-:W-:Y:S01]  /*d780*/  @UP0 USHF.R.U32.HI UR40, URZ, UR28, UR24 ;  /* 0x0000001c3f280299 */ /* 0x000fe20008011618 */
[----:B------:R-:W-:Y:S01]  /*d790*/  UMOV UR18, UR10 ;  /* 0x0000000a00127c82 */ /* 0x000fe20008000000 */
[----:B------:R-:W-:-:S03]  /*d7a0*/  UIADD3 UR24, UR8, 0x2800, URZ ;  /* 0x0000280008187890 */ /* 0x000fc6000fffe03f */
[----:B------:R-:W-:Y:S01]  /*d7b0*/  UIMAD.WIDE.U32 UR26, UR44, UR26, URZ ;  /* 0x0000001a2c1a72a5 */ /* 0x000fe2000f8e003f */
[----:B------:R0:W-:Y:S01]  /*d7c0*/  UTMALDG.4D.IM2COL [UR16], [UR14], UR30 ;  /* 0x000000100e0073b4 */ /* 0x0001e2000805801e */
[----:B------:R-:W-:Y:S02]  /*d7d0*/  UIMAD.WIDE.U32 UR44, UR40, UR42, URZ ;  /* 0x0000002a282c72a5 */ /* 0x000fe4000f8e003f */
[----:B------:R-:W-:Y:S02]  /*d7e0*/  @UP0 USHF.R.U32.HI UR39, URZ, UR29, UR27 ;  /* 0x0000001d3f270299 */ /* 0x000fe4000801161b */
[----:B------:R-:W-:Y:S02]  /*d7f0*/  UIADD3 UR27, -UR40, URZ, URZ ;  /* 0x0000003f281b7290 */ /* 0x000fe4000fffe13f */
[----:B------:R-:W-:Y:S01]  /*d800*/  UMOV UR29, UR40 ;  /* 0x00000028001d7c82 */ /* 0x000fe20008000000 */
[----:B------:R-:W-:Y:S01]  /*d810*/  @UP1 USHF.R.U32.HI UR29, URZ, UR43, UR45 ;  /* 0x0000002b3f1d1299 */ /* 0x000fe2000801162d */
[----:B------:R-:W-:Y:S01]  /*d820*/  R2UR UR45, R36 ;  /* 0x00000000242d72ca */ /* 0x000fe200000e0000 */
[----:B------:R-:W-:-:S02]  /*d830*/  UIMAD UR27, UR22, UR27, UR41 ;  /* 0x0000001b161b72a4 */ /* 0x000fc4000f8e0229 */
[----:B------:R-:W-:Y:S02]  /*d840*/  UIADD3 UR28, -UR29, URZ, URZ ;  /* 0x0000003f1d1c7290 */ /* 0x000fe4000fffe13f */
[----:B------:R-:W-:Y:S02]  /*d850*/  UIMAD UR27, UR27, UR6, UR4 ;  /* 0x000000061b1b72a4 */ /* 0x000fe4000f8e0204 */
[----:B------:R-:W-:Y:S01]  /*d860*/  UIMAD UR28, UR23, UR28, UR40 ;  /* 0x0000001c171c72a4 */ /* 0x000fe2000f8e0228 */
[----:B------:R-:W-:Y:S01]  /*d870*/  UMOV UR25, UR9 ;  /* 0x0000000900197c82 */ /* 0x000fe20008000000 */
[----:B------:R-:W-:Y:S02]  /*d880*/  UMOV UR26, UR10 ;  /* 0x0000000a001a7c82 */ /* 0x000fe40008000000 */
[----:B------:R-:W-:Y:S01]  /*d890*/  UIMAD UR28, UR28, UR7, UR5 ;  /* 0x000000071c1c72a4 */ /* 0x000fe2000f8e0205 */
[----:B------:R-:W-:Y:S01]  /*d8a0*/  @UP0 ULDC UR40, c[0x0][0x388] ;  /* 0x0000e20000280ab9 */ /* 0x000fe20000000800 */
[----:B------:R-:W-:Y:S01]  /*d8b0*/  @UP0 ULDC UR44, c[0x0][0x388] ;  /* 0x0000e200002c0ab9 */ /* 0x000fe20000000800 */
[----:B0-----:R-:W-:Y:S01]  /*d8c0*/  R2UR UR17, R34 ;  /* 0x00000000221172ca */ /* 0x001fe200000e0000 */
[----:B------:R-:W-:-:S02]  /*d8d0*/  UIMAD.WIDE.U32 UR18, UR39, UR36, URZ ;  /* 0x00000024271272a5 */ /* 0x000fc4000f8e003f */
[----:B------:R-:W-:Y:S01]  /*d8e0*/  UMOV UR21, UR39 ;  /* 0x0000002700157c82 */ /* 0x000fe20008000000 */
[----:B------:R-:W-:Y:S02]  /*d8f0*/  UIADD3 UR36, -UR39, URZ, URZ ;  /* 0x0000003f27247290 */ /* 0x000fe4000fffe13f */
[----:B------:R0:W-:Y:S01]  /*d900*/  UTMALDG.4D.IM2COL [UR24], [UR14], UR30 ;  /* 0x000000180e0073b4 */ /* 0x0001e2000805801e */
[----:B------:R-:W-:Y:S02]  /*d910*/  @UP1 USHF.R.U32.HI UR21, URZ, UR37, UR19 ;  /* 0x000000253f151299 */ /* 0x000fe40008011613 */
[----:B------:R-:W-:Y:S02]  /*d920*/  UIADD3 UR16, UR8, 0x3000, URZ ;  /* 0x0000300008107890 */ /* 0x000fe4000fffe03f */
[----:B------:R-:W-:Y:S01]  /*d930*/  UIADD3 UR20, -UR21, URZ, URZ ;  /* 0x0000003f15147290 */ /* 0x000fe2000fffe13f */
[----:B------:R-:W-:Y:S01]  /*d940*/  UMOV UR18, UR10 ;  /* 0x0000000a00127c82 */ /* 0x000fe20008000000 */
[----:B------:R-:W-:-:S02]  /*d950*/  UIMAD UR19, UR22, UR36, UR17 ;  /* 0x00000024161372a4 */ /* 0x000fc4000f8e0211 */
[----:B------:R-:W-:Y:S02]  /*d960*/  UIMAD UR20, UR23, UR20, UR39 ;  /* 0x00000014171472a4 */ /* 0x000fe4000f8e0227 */
[----:B------:R-:W-:Y:S02]  /*d970*/  UIMAD UR19, UR19, UR6, UR4 ;  /* 0x00000006131372a4 */ /* 0x000fe4000f8e0204 */
[----:B------:R-:W-:Y:S01]  /*d980*/  UIMAD UR20, UR20, UR7, UR5 ;  /* 0x00000007141472a4 */ /* 0x000fe2000f8e0205 */
[----:B------:R-:W-:Y:S01]  /*d990*/  UMOV UR17, UR9 ;  /* 0x0000000900117c82 */ /* 0x000fe20008000000 */
[----:B------:R-:W-:Y:S01]  /*d9a0*/  @UP0 ULDC UR37, c[0x0][0x384] ;  /* 0x0000e10000250ab9 */ /* 0x000fe20000000800 */
[----:B------:R-:W-:Y:S01]  /*d9b0*/  @UP0 ULDC UR39, c[0x0][0x384] ;  /* 0x0000e10000270ab9 */ /* 0x000fe20000000800 */
[----:B------:R-:W-:-:S05]  /*d9c0*/  @UP0 ULDC UR36, c[0x0][0x388] ;  /* 0x0000e20000240ab9 */ /* 0x000fca0000000800 */
[----:B------:R1:W-:Y:S01]  /*d9d0*/  UTMALDG.4D.IM2COL [UR16], [UR14], UR30 ;  /* 0x000000100e0073b4 */ /* 0x0003e2000805801e */
[----:B0-----:R-:W-:Y:S01]  /*d9e0*/  @UP0 ULDC UR28, c[0x0][0x384] ;  /* 0x0000e100001c0ab9 */ /* 0x001fe20000000800 */
[----:B------:R-:W-:Y:S01]  /*d9f0*/  @UP0 ULDC UR27, c[0x0][0x384] ;  /* 0x0000e100001b0ab9 */ /* 0x000fe20000000800 */
[----:B------:R-:W-:Y:S02]  /*da00*/  UIMAD.WIDE.U32 UR28, UR50, UR28, URZ ;  /* 0x0000001c321c72a5 */ /* 0x000fe4000f8e003f */
[----:B------:R-:W-:Y:S02]  /*da10*/  UIADD3 UR24, UR8, 0x3800, URZ ;  /* 0x0000380008187890 */ /* 0x000fe4000fffe03f */
[----:B------:R-:W-:-:S03]  /*da20*/  @UP0 USHF.R.U32.HI UR33, URZ, UR40, UR29 ;  /* 0x000000283f210299 */ /* 0x000fc6000801161d */
[----:B------:R-:W-:Y:S01]  /*da30*/  UMOV UR29, UR34 ;  /* 0x00000022001d7c82 */ /* 0x000fe20008000000 */
[----:B-1----:R-:W-:Y:S01]  /*da40*/  @UP1 ULDC.64 UR20, c[0x0][0x390] ;  /* 0x0000e40000141ab9 */ /* 0x002fe20000000a00 */
[----:B------:R-:W-:Y:S01]  /*da50*/  @UP1 ULDC.64 UR18, c[0x0][0x390] ;  /* 0x0000e40000121ab9 */ /* 0x000fe20000000a00 */
[----:B------:R-:W-:Y:S02]  /*da60*/  UIMAD.WIDE.U32 UR42, UR34, UR20, URZ ;  /* 0x00000014222a72a5 */ /* 0x000fe4000f8e003f */
[----:B------:R-:W-:Y:S02]  /*da70*/  UIMAD.WIDE.U32 UR40, UR33, UR18, URZ ;  /* 0x00000012212872a5 */ /* 0x000fe4000f8e003f */
[----:B------:R-:W-:Y:S02]  /*da80*/  @UP1 USHF.R.U32.HI UR29, URZ, UR21, UR43 ;  /* 0x000000153f1d1299 */ /* 0x000fe4000801162b */
[----:B------:R-:W-:Y:S01]  /*da90*/  UIADD3 UR17, -UR34, URZ, URZ ;  /* 0x0000003f22117290 */ /* 0x000fe2000fffe13f */
[----:B------:R-:W-:Y:S01]  /*daa0*/  R2UR UR42, R38 ;  /* 0x00000000262a72ca */ /* 0x000fe200000e0000 */
[----:B------:R-:W-:Y:S01]  /*dab0*/  UIADD3 UR18, -UR29, URZ, URZ ;  /* 0x0000003f1d127290 */ /* 0x000fe2000fffe13f */
[----:B------:R-:W-:Y:S01]  /*dac0*/  R2UR UR43, R40 ;  /* 0x00000000282b72ca */ /* 0x000fe200000e0000 */
[----:B------:R-:W-:Y:S01]  /*dad0*/  UMOV UR21, UR33 ;  /* 0x0000002100157c82 */ /* 0x000fe20008000000 */
[----:B------:R-:W-:-:S02]  /*dae0*/  @UP1 USHF.R.U32.HI UR21, URZ, UR19, UR41 ;  /* 0x000000133f151299 */ /* 0x000fc40008011629 */
[----:B------:R-:W-:Y:S02]  /*daf0*/  UIMAD UR18, UR23, UR18, UR34 ;  /* 0x00000012171272a4 */ /* 0x000fe4000f8e0222 */
[----:B------:R-:W-:Y:S02]  /*db00*/  UIMAD.WIDE.U32 UR40, UR51, UR27, URZ ;  /* 0x0000001b332872a5 */ /* 0x000fe4000f8e003f */
[----:B------:R-:W-:Y:S01]  /*db10*/  UIMAD UR27, UR22, UR17, UR52 ;  /* 0x00000011161b72a4 */ /* 0x000fe2000f8e0234 */
[----:B------:R-:W-:Y:S01]  /*db20*/  R2UR UR52, R55 ;  /* 0x00000000373472ca */ /* 0x000fe200000e0000 */
[----:B------:R-:W-:Y:S02]  /*db30*/  UIMAD UR28, UR18, UR7, UR5 ;  /* 0x00000007121c72a4 */ /* 0x000fe4000f8e0205 */
[----:B------:R-:W-:Y:S02]  /*db40*/  UIADD3 UR17, -UR33, URZ, URZ ;  /* 0x0000003f21117290 */ /* 0x000fe4000fffe13f */
[----:B------:R-:W-:-:S02]  /*db50*/  UIADD3 UR18, -UR21, URZ, URZ ;  /* 0x0000003f15127290 */ /* 0x000fc4000fffe13f */
[----:B------:R-:W-:Y:S01]  /*db60*/  UIMAD UR17, UR22, UR17, UR45 ;  /* 0x00000011161172a4 */ /* 0x000fe2000f8e022d */
[----:B------:R-:W-:Y:S01]  /*db70*/  R2UR UR45, R37 ;  /* 0x00000000252d72ca */ /* 0x000fe200000e0000 */
[----:B------:R-:W-:Y:S02]  /*db80*/  UIMAD UR18, UR23, UR18, UR33 ;  /* 0x00000012171272a4 */ /* 0x000fe4000f8e0221 */
[----:B------:R-:W-:Y:S02]  /*db90*/  UIMAD UR27, UR27, UR6, UR4 ;  /* 0x000000061b1b72a4 */ /* 0x000fe4000f8e0204 */
[----:B------:R-:W-:Y:S02]  /*dba0*/  UIADD3 UR16, UR8, 0x4000, URZ ;  /* 0x0000400008107890 */ /* 0x000fe4000fffe03f */
[----:B------:R-:W-:Y:S02]  /*dbb0*/  UIMAD UR19, UR17, UR6, UR4 ;  /* 0x00000006111372a4 */ /* 0x000fe4000f8e0204 */
[----:B------:R-:W-:-:S02]  /*dbc0*/  UIMAD UR20, UR18, UR7, UR5 ;  /* 0x00000007121472a4 */ /* 0x000fc4000f8e0205 */
[----:B------:R-:W-:Y:S01]  /*dbd0*/  @UP0 USHF.R.U32.HI UR32, URZ, UR44, UR41 ;  /* 0x0000002c3f200299 */ /* 0x000fe20008011629 */
[----:B------:R0:W-:Y:S01]  /*dbe0*/  UTMALDG.4D.IM2COL [UR24], [UR14], UR30 ;  /* 0x000000180e0073b4 */ /* 0x0001e2000805801e */
[----:B------:R-:W-:Y:S01]  /*dbf0*/  UMOV UR17, UR9 ;  /* 0x0000000900117c82 */ /* 0x000fe20008000000 */
[----:B------:R-:W-:Y:S01]  /*dc00*/  UMOV UR18, UR10 ;  /* 0x0000000a00127c82 */ /* 0x000fe20008000000 */
[----:B------:R-:W-:Y:S01]  /*dc10*/  @UP0 ULDC UR34, c[0x0][0x384] ;  /* 0x0000e10000220ab9 */ /* 0x000fe20000000800 */
[----:B------:R-:W-:Y:S01]  /*dc20*/  @UP0 ULDC UR33, c[0x0][0x388] ;  /* 0x0000e20000210ab9 */ /* 0x000fe20000000800 */
[----:B------:R-:W-:Y:S01]  /*dc30*/  @UP1 ULDC.64 UR40, c[0x0][0x390] ;  /* 0x0000e40000281ab9 */ /* 0x000fe20000000a00 */
[----:B------:R-:W-:Y:S01]  /*dc40*/  R2UR UR44, R52 ;  /* 0x00000000342c72ca */ /* 0x000fe200000e0000 */
[----:B------:R1:W-:Y:S01]  /*dc50*/  UTMALDG.4D.IM2COL [UR16], [UR14], UR30 ;  /* 0x000000100e0073b4 */ /* 0x0003e2000805801e */
[----:B0-----:R-:W-:Y:S01]  /*dc60*/  @UP1 ULDC.64 UR24, c[0x0][0x390] ;  /* 0x0000e40000181ab9 */ /* 0x001fe20000000a00 */
[----:B------:R-:W-:Y:S01]  /*dc70*/  @UP1 ULDC.64 UR28, c[0x0][0x390] ;  /* 0x0000e400001c1ab9 */ /* 0x000fe20000000a00 */
[----:B------:R-:W-:Y:S01]  /*dc80*/  @UP1 ULDC.64 UR26, c[0x0][0x390] ;  /* 0x0000e400001a1ab9 */ /* 0x000fe20000000a00 */
[----:B-1----:R-:W-:-:S02]  /*dc90*/  UIMAD.WIDE.U32 UR16, UR32, UR24, URZ ;  /* 0x00000018201072a5 */ /* 0x002fc4000f8e003f */
[----:B------:R-:W-:Y:S01]  /*dca0*/  UIMAD.WIDE.U32 UR18, UR61, UR37, URZ ;  /* 0x000000253d1272a5 */ /* 0x000fe2000f8e003f */
[----:B------:R-:W-:Y:S01]  /*dcb0*/  R2UR UR61, R54 ;  /* 0x00000000363d72ca */ /* 0x000fe200000e0000 */
[----:B------:R-:W-:Y:S01]  /*dcc0*/  UMOV UR21, UR32 ;  /* 0x0000002000157c82 */ /* 0x000fe20008000000 */
[----:B------:R-:W-:Y:S02]  /*dcd0*/  UIADD3 UR16, UR8, 0x4800, URZ ;  /* 0x0000480008107890 */ /* 0x000fe4000fffe03f */
[----:B------:R-:W-:Y:S01]  /*dce0*/  @UP1 UMOV UR24, UR17 ;  /* 0x0000001100181c82 */ /* 0x000fe20008000000 */
[----:B------:R-:W-:Y:S01]  /*dcf0*/  UMOV UR17, UR9 ;  /* 0x0000000900117c82 */ /* 0x000fe20008000000 */
[----:B------:R-:W-:Y:S01]  /*dd00*/  @UP1 USHF.R.U32.HI UR21, URZ, UR25, UR24 ;  /* 0x000000193f151299 */ /* 0x000fe20008011618 */
[----:B------:R-:W-:Y:S01]  /*dd10*/  @UP0 UMOV UR18, UR19 ;  /* 0x0000001300120c82 */ /* 0x000fe20008000000 */
[----:B------:R-:W-:Y:S02]  /*dd20*/  UIADD3 UR19, -UR32, URZ, URZ ;  /* 0x0000003f20137290 */ /* 0x000fe4000fffe13f */
[----:B------:R-:W-:-:S02]  /*dd30*/  UIADD3 UR20, -UR21, URZ, URZ ;  /* 0x0000003f15147290 */ /* 0x000fc4000fffe13f */
[----:B------:R-:W-:Y:S02]  /*dd40*/  UIMAD UR19, UR22, UR19, UR45 ;  /* 0x00000013161372a4 */ /* 0x000fe4000f8e022d */
[----:B------:R-:W-:Y:S02]  /*dd50*/  UIMAD UR20, UR23, UR20, UR32 ;  /* 0x00000014171472a4 */ /* 0x000fe4000f8e0220 */
[----:B------:R-:W-:Y:S02]  /*dd60*/  UIMAD UR19, UR19, UR6, UR4 ;  /* 0x00000006131372a4 */ /* 0x000fe4000f8e0204 */
[----:B------:R-:W-:Y:S02]  /*dd70*/  UIMAD UR20, UR20, UR7, UR5 ;  /* 0x00000007141472a4 */ /* 0x000fe4000f8e0205 */
[----:B------:R-:W-:Y:S01]  /*dd80*/  UIMAD.WIDE.U32 UR24, UR59, UR39, URZ ;  /* 0x000000273b1872a5 */ /* 0x000fe2000f8e003f */
[----:B------:R-:W-:Y:S01]  /*dd90*/  R2UR UR39, R41 ;  /* 0x00000000292772ca */ /* 0x000fe200000e0000 */
[----:B------:R-:W-:Y:S01]  /*dda0*/  @UP0 USHF.R.U32.HI UR12, URZ, UR36, UR18 ;  /* 0x000000243f0c0299 */ /* 0x000fe20008011612 */
[----:B------:R-:W-:-:S02]  /*ddb0*/  R2UR UR36, R39 ;  /* 0x00000000272472ca */ /* 0x000fc400000e0000 */
[----:B------:R-:W-:Y:S01]  /*ddc0*/  UMOV UR18, UR10 ;  /* 0x0000000a00127c82 */ /* 0x000fe20008000000 */
[----:B------:R-:W-:Y:S01]  /*ddd0*/  R2UR UR59, R58 ;  /* 0x000000003a3b72ca */ /* 0x000fe200000e0000 */
[----:B------:R0:W-:Y:S01]  /*dde0*/  UTMALDG.4D.IM2COL [UR16], [UR14], UR30 ;  /* 0x000000100e0073b4 */ /* 0x0001e2000805801e */
[----:B------:R-:W-:Y:S01]  /*ddf0*/  @UP0 UMOV UR32, UR25 ;  /* 0x0000001900200c82 */ /* 0x000fe20008000000 */
[----:B------:R-:W-:Y:S01]  /*de00*/  UIMAD.WIDE.U32 UR24, UR48, UR34, URZ ;  /* 0x00000022301872a5 */ /* 0x000fe2000f8e003f */
[----:B------:R-:W-:Y:S01]  /*de10*/  R2UR UR48, R53 ;  /* 0x00000000353072ca */ /* 0x000fe200000e0000 */
[----:B------:R-:W-:Y:S02]  /*de20*/  @UP0 USHF.R.U32.HI UR13, URZ, UR33, UR32 ;  /* 0x000000213f0d0299 */ /* 0x000fe40008011620 */
[----:B------:R-:W-:Y:S01]  /*de30*/  @UP0 USHF.R.U32.HI UR11, URZ, UR35, UR25 ;  /* 0x000000233f0b0299 */ /* 0x000fe20008011619 */
[----:B------:R-:W-:Y:S01]  /*de40*/  UMOV UR37, UR12 ;  /* 0x0000000c00257c82 */ /* 0x000fe20008000000 */
[----:B------:R-:W-:-:S02]  /*de50*/  UIADD3 UR32, UR8, 0x5000, URZ ;  /* 0x0000500008207890 */ /* 0x000fc4000fffe03f */
[----:B------:R-:W-:Y:S01]  /*de60*/  UIADD3 UR24, UR8, 0x5800, URZ ;  /* 0x0000580008187890 */ /* 0x000fe2000fffe03f */
[----:B------:R-:W-:Y:S01]  /*de70*/  UMOV UR33, UR9 ;  /* 0x0000000900217c82 */ /* 0x000fe20008000000 */
[----:B------:R-:W-:Y:S01]  /*de80*/  UMOV UR34, UR10 ;  /* 0x0000000a00227c82 */ /* 0x000fe20008000000 */
[----:B------:R-:W-:Y:S01]  /*de90*/  UMOV UR25, UR9 ;  /* 0x0000000900197c82 */ /* 0x000fe20008000000 */
[----:B0-----:R-:W-:Y:S02]  /*dea0*/  UIMAD.WIDE.U32 UR18, UR12, UR28, URZ ;  /* 0x0000001c0c1272a5 */ /* 0x001fe4000f8e003f */
[----:B------:R-:W-:Y:S01]  /*deb0*/  UIMAD.WIDE.U32 UR16, UR13, UR40, URZ ;  /* 0x000000280d1072a5 */ /* 0x000fe2000f8e003f */
[----:B------:R-:W-:Y:S01]  /*dec0*/  R2UR UR40, R42 ;  /* 0x000000002a2872ca */ /* 0x000fe200000e0000 */
[----:B------:R-:W-:Y:S01]  /*ded0*/  UIADD3 UR20, -UR12, URZ, URZ ;  /* 0x0000003f0c147290 */ /* 0x000fe2000fffe13f */
[----:B------:R-:W-:Y:S02]  /*dee0*/  UMOV UR21, UR11 ;  /* 0x0000000b00157c82 */ /* 0x000fe40008000000 */
[----:B------:R-:W-:Y:S01]  /*def0*/  @UP1 UMOV UR28, UR19 ;  /* 0x00000013001c1c82 */ /* 0x000fe20008000000 */
[----:B------:R-:W-:-:S02]  /*df00*/  UIMAD.WIDE.U32 UR18, UR11, UR26, URZ ;  /* 0x0000001a0b1272a5 */ /* 0x000fc4000f8e003f */
[----:B------:R-:W-:Y:S02]  /*df10*/  @UP1 USHF.R.U32.HI UR37, URZ, UR29, UR28 ;  /* 0x0000001d3f251299 */ /* 0x000fe4000801161c */
[----:B------:R-:W-:Y:S02]  /*df20*/  UIADD3 UR28, -UR13, URZ, URZ ;  /* 0x0000003f0d1c7290 */ /* 0x000fe4000fffe13f */
[----:B------:R-:W-:Y:S01]  /*df30*/  UMOV UR29, UR13 ;  /* 0x0000000d001d7c82 */ /* 0x000fe20008000000 */
[----:B------:R-:W-:Y:S01]  /*df40*/  @UP1 USHF.R.U32.HI UR29, URZ, UR41, UR17 ;  /* 0x000000293f1d1299 */ /* 0x000fe20008011611 */
[----:B------:R-:W-:Y:S01]  /*df50*/  R2UR UR41, R42 ;  /* 0x000000002a2972ca */ /* 0x000fe200000e0000 */
[----:B------:R-:W-:Y:S01]  /*df60*/  UIADD3 UR17, -UR37, URZ, URZ ;  /* 0x0000003f25117290 */ /* 0x000fe2000fffe13f */
[----:B------:R-:W-:Y:S01]  /*df70*/  @UP1 UMOV UR18, UR19 ;  /* 0x0000001300121c82 */ /* 0x000fe20008000000 */
[----:B------:R-:W-:Y:S02]  /*df80*/  UIADD3 UR16, -UR11, URZ, URZ ;  /* 0x0000003f0b107290 */ /* 0x000fe4000fffe13f */
[----:B------:R-:W-:-:S02]  /*df90*/  UIMAD UR17, UR23, UR17, UR12 ;  /* 0x00000011171172a4 */ /* 0x000fc4000f8e020c */
[----:B------:R-:W-:Y:S02]  /*dfa0*/  UIADD3 UR12, -UR29, URZ, URZ ;  /* 0x0000003f1d0c7290 */ /* 0x000fe4000fffe13f */
[----:B------:R-:W-:Y:S02]  /*dfb0*/  @UP1 USHF.R.U32.HI UR21, URZ, UR27, UR18 ;  /* 0x0000001b3f151299 */ /* 0x000fe40008011612 */
[----:B------:R-:W-:Y:S02]  /*dfc0*/  UIMAD UR12, UR23, UR12, UR13 ;  /* 0x0000000c170c72a4 */ /* 0x000fe4000f8e020d */
[----:B------:R-:W-:Y:S02]  /*dfd0*/  UIADD3 UR13, -UR21, URZ, URZ ;  /* 0x0000003f150d7290 */ /* 0x000fe4000fffe13f */
[----:B------:R-:W-:Y:S02]  /*dfe0*/  UIMAD UR20, UR22, UR20, UR42 ;  /* 0x00000014161472a4 */ /* 0x000fe4000f8e022a */
[----:B------:R-:W-:-:S02]  /*dff0*/  UIMAD UR28, UR22, UR28, UR36 ;  /* 0x0000001c161c72a4 */ /* 0x000fc4000f8e0224 */
[----:B------:R-:W-:Y:S01]  /*e000*/  UIMAD UR19, UR22, UR16, UR43 ;  /* 0x00000010161372a4 */ /* 0x000fe2000f8e022b */
[----:B------:R-:W-:Y:S01]  /*e010*/  R2UR UR43, R41 ;  /* 0x00000000292b72ca */ /* 0x000fe200000e0000 */
[----:B------:R-:W-:Y:S02]  /*e020*/  UIMAD UR13, UR23, UR13, UR11 ;  /* 0x0000000d170d72a4 */ /* 0x000fe4000f8e020b */
[----:B------:R-:W-:Y:S02]  /*e030*/  UIMAD UR35, UR20, UR6, UR4 ;  /* 0x00000006142372a4 */ /* 0x000fe4000f8e0204 */
[----:B------:R-:W-:Y:S02]  /*e040*/  UIMAD UR36, UR17, UR7, UR5 ;  /* 0x00000007112472a4 */ /* 0x000fe4000f8e0205 */
[----:B------:R-:W-:Y:S02]  /*e050*/  UIMAD UR27, UR28, UR6, UR4 ;  /* 0x000000061c1b72a4 */ /* 0x000fe4000f8e0204 */
[----:B------:R-:W-:-:S02]  /*e060*/  UIMAD UR28, UR12, UR7, UR5 ;  /* 0x000000070c1c72a4 */ /* 0x000fc4000f8e0205 */
[----:B------:R-:W-:Y:S02]  /*e070*/  UIADD3 UR16, UR8, 0x6000, URZ ;  /* 0x0000600008107890 */ /* 0x000fe4000fffe03f */
[----:B------:R-:W-:Y:S01]  /*e080*/  UIMAD UR19, UR19, UR6, UR4 ;  /* 0x00000006131372a4 */ /* 0x000fe2000f8e0204 */
[----:B------:R0:W-:Y:S01]  /*e090*/  UTMALDG.4D.IM2COL [UR32], [UR14], UR30 ;  /* 0x000000200e0073b4 */ /* 0x0001e2000805801e */
[----:B------:R-:W-:Y:S01]  /*e0a0*/  UIMAD UR20, UR13, UR7, UR5 ;  /* 0x000000070d1472a4 */ /* 0x000fe2000f8e0205 */
[----:B------:R-:W-:Y:S01]  /*e0b0*/  UMOV UR26, UR10 ;  /* 0x0000000a001a7c82 */ /* 0x000fe20008000000 */
[----:B------:R-:W-:Y:S01]  /*e0c0*/  UMOV UR17, UR9 ;  /* 0x0000000900117c82 */ /* 0x000fe20008000000 */
[----:B------:R-:W-:Y:S01]  /*e0d0*/  UMOV UR18, UR10 ;  /* 0x0000000a00127c82 */ /* 0x000fe20008000000 */
[----:B------:R-:W-:Y:S01]  /*e0e0*/  @UP0 ULDC UR12, c[0x0][0x384] ;  /* 0x0000e100000c0ab9 */ /* 0x000fe20000000800 */
[----:B------:R-:W-:Y:S01]  /*e0f0*/  UMOV UR11, UR40 ;  /* 0x00000028000b7c82 */ /* 0x000fe20008000000 */
[----:B------:R1:W-:Y:S03]  /*e100*/  UTMALDG.4D.IM2COL [UR24], [UR14], UR30 ;  /* 0x000000180e0073b4 */ /* 0x0003e6000805801e */
[----:B------:R2:W-:Y:S01]  /*e110*/  UTMALDG.4D.IM2COL [UR16], [UR14], UR30 ;  /* 0x000000100e0073b4 */ /* 0x0005e2000805801e */
[----:B0-----:R-:W-:Y:S01]  /*e120*/  R2UR UR34, R43 ;  /* 0x000000002b2272ca */ /* 0x001fe200000e0000 */
[----:B------:R-:W-:Y:S01]  /*e130*/  @UP0 ULDC UR33, c[0x0][0x384] ;  /* 0x0000e10000210ab9 */ /* 0x000fe20000000800 */
[----:B------:R-:W-:-:S02]  /*e140*/  R2UR UR32, R44 ;  /* 0x000000002c2072ca */ /* 0x000fc400000e0000 */
[C---:B------:R-:W-:Y:S02]  /*e150*/  R2UR UR36, R45.reuse ;  /* 0x000000002d2472ca */ /* 0x040fe400000e0000 */
[----:B------:R-:W-:Y:S01]  /*e160*/  R2UR UR35, R45 ;  /* 0x000000002d2372ca */ /* 0x000fe200000e0000 */
[----:B-1----:R-:W-:Y:S01]  /*e170*/  @UP0 ULDC UR25, c[0x0][0x384] ;  /* 0x0000e10000190ab9 */ /* 0x002fe20000000800 */
[----:B------:R-:W-:Y:S01]  /*e180*/  @UP0 ULDC UR24, c[0x0][0x388] ;  /* 0x0000e20000180ab9 */ /* 0x000fe20000000800 */
[----:B------:R-:W-:Y:S01]  /*e190*/  UMOV UR27, UR39 ;  /* 0x00000027001b7c82 */ /* 0x000fe20008000000 */
[----:B------:R-:W-:Y:S01]  /*e1a0*/  @UP0 ULDC UR28, c[0x0][0x388] ;  /* 0x0000e200001c0ab9 */ /* 0x000fe20000000800 */
[----:B------:R-:W-:Y:S01]  /*e1b0*/  R2UR UR37, R51 ;  /* 0x00000000332572ca */ /* 0x000fe200000e0000 */
[----:B--2---:R-:W-:Y:S02]  /*e1c0*/  UIMAD.WIDE.U32 UR16, UR39, UR12, URZ ;  /* 0x0000000c271072a5 */ /* 0x004fe4000f8e003f */
[----:B------:R-:W-:Y:S01]  /*e1d0*/  UIMAD.WIDE.U32 UR20, UR40, UR25, URZ ;  /* 0x00000019281472a5 */ /* 0x000fe2000f8e003f */
[----:B------:R-:W-:Y:S01]  /*e1e0*/  @UP1 ULDC.64 UR18, c[0x0][0x390] ;  /* 0x0000e40000121ab9 */ /* 0x000fe20000000a00 */
[----:B------:R-:W-:-:S02]  /*e1f0*/  @UP1 ULDC.64 UR12, c[0x0][0x390] ;  /* 0x0000e400000c1ab9 */ /* 0x000fc40000000a00 */
[----:B------:R-:W-:Y:S01]  /*e200*/  @UP0 USHF.R.U32.HI UR11, URZ, UR28, UR21 ;  /* 0x0000001c3f0b0299 */ /* 0x000fe20008011615 */
[----:B------:R-:W-:Y:S02]  /*e210*/  @UP0 UMOV UR25, UR17 ;  /* 0x0000001100190c82 */ /* 0x000fe40008000000 */
[----:B------:R-:W-:Y:S02]  /*e220*/  @UP0 USHF.R.U32.HI UR27, URZ, UR24, UR25 ;  /* 0x000000183f1b0299 */ /* 0x000fe40008011619 */
[----:B------:R-:W-:Y:S02]  /*e230*/  UIADD3 UR24, UR8, 0x6800, URZ ;  /* 0x0000680008187890 */ /* 0x000fe4000fffe03f */
[----:B------:R-:W-:Y:S01]  /*e240*/  UIMAD.WIDE.U32 UR16, UR27, UR18, URZ ;  /* 0x000000121b1072a5 */ /* 0x000fe2000f8e003f */
[----:B------:R-:W-:Y:S02]  /*e250*/  UMOV UR21, UR11 ;  /* 0x0000000b00157c82 */ /* 0x000fe40008000000 */
[----:B------:R-:W-:Y:S01]  /*e260*/  UMOV UR29, UR27 ;  /* 0x0000001b001d7c82 */ /* 0x000fe20008000000 */
[----:B------:R-:W-:-:S02]  /*e270*/  @UP1 USHF.R.U32.HI UR29, URZ, UR19, UR17 ;  /* 0x000000133f1d1299 */ /* 0x000fc40008011611 */
[----:B------:R-:W-:Y:S02]  /*e280*/  UIMAD.WIDE.U32 UR18, UR11, UR12, URZ ;  /* 0x0000000c0b1272a5 */ /* 0x000fe4000f8e003f */
[----:B------:R-:W-:Y:S02]  /*e290*/  UIADD3 UR17, -UR27, URZ, URZ ;  /* 0x0000003f1b117290 */ /* 0x000fe4000fffe13f */
[----:B------:R-:W-:Y:S02]  /*e2a0*/  UIADD3 UR28, -UR29, URZ, URZ ;  /* 0x0000003f1d1c7290 */ /* 0x000fe4000fffe13f */
[----:B------:R-:W-:Y:S01]  /*e2b0*/  UIADD3 UR12, -UR11, URZ, URZ ;  /* 0x0000003f0b0c7290 */ /* 0x000fe2000fffe13f */
[----:B------:R-:W-:Y:S01]  /*e2c0*/  @UP1 UMOV UR18, UR19 ;  /* 0x0000001300121c82 */ /* 0x000fe20008000000 */
[----:B------:R-:W-:Y:S02]  /*e2d0*/  UIMAD UR17, UR22, UR17, UR43 ;  /* 0x00000011161172a4 */ /* 0x000fe4000f8e022b */
[----:B------:R-:W-:-:S02]  /*e2e0*/  @UP1 USHF.R.U32.HI UR21, URZ, UR13, UR18 ;  /* 0x0000000d3f151299 */ /* 0x000fc40008011612 */
[----:B------:R-:W-:Y:S02]  /*e2f0*/  UIMAD UR28, UR23, UR28, UR27 ;  /* 0x0000001c171c72a4 */ /* 0x000fe4000f8e021b */
[----:B------:R-:W-:Y:S02]  /*e300*/  UIADD3 UR13, -UR21, URZ, URZ ;  /* 0x0000003f150d7290 */ /* 0x000fe4000fffe13f */
[----:B------:R-:W-:Y:S01]  /*e310*/  UIMAD UR12, UR22, UR12, UR41 ;  /* 0x0000000c160c72a4 */ /* 0x000fe2000f8e0229 */
[----:B------:R-:W-:Y:S01]  /*e320*/  R2UR UR41, R43 ;  /* 0x000000002b2972ca */ /* 0x000fe200000e0000 */
[----:B------:R-:W-:Y:S02]  /*e330*/  UIMAD UR13, UR23, UR13, UR11 ;  /* 0x0000000d170d72a4 */ /* 0x000fe4000f8e020b */
[----:B------:R-:W-:Y:S02]  /*e340*/  UIMAD UR27, UR17, UR6, UR4 ;  /* 0x00000006111b72a4 */ /* 0x000fe4000f8e0204 */
[----:B------:R-:W-:-:S02]  /*e350*/  UIMAD UR28, UR28, UR7, UR5 ;  /* 0x000000071c1c72a4 */ /* 0x000fc4000f8e0205 */
[----:B------:R-:W-:Y:S02]  /*e360*/  UIADD3 UR16, UR8, 0x7000, URZ ;  /* 0x0000700008107890 */ /* 0x000fe4000fffe03f */
[----:B------:R-:W-:Y:S02]  /*e370*/  UIMAD UR19, UR12, UR6, UR4 ;  /* 0x000000060c1372a4 */ /* 0x000fe4000f8e0204 */
[----:B------:R-:W-:Y:S01]  /*e380*/  UIMAD UR20, UR13, UR7, UR5 ;  /* 0x000000070d1472a4 */ /* 0x000fe2000f8e0205 */
[----:B------:R-:W-:Y:S01]  /*e390*/  UMOV UR25, UR9 ;  /* 0x0000000900197c82 */ /* 0x000fe20008000000 */
[----:B------:R-:W-:Y:S01]  /*e3a0*/  UIMAD.WIDE.U32 UR12, UR34, UR33, URZ ;  /* 0x00000021220c72a5 */ /* 0x000fe2000f8e003f */
[----:B------:R0:W-:Y:S01]  /*e3b0*/  UTMALDG.4D.IM2COL [UR24], [UR14], UR30 ;  /* 0x000000180e0073b4 */ /* 0x0001e2000805801e */
[----:B------:R-:W-:Y:S01]  /*e3c0*/  @UP0 ULDC UR11, c[0x0][0x388] ;  /* 0x0000e200000b0ab9 */ /* 0x000fe20000000800 */
[----:B------:R-:W-:Y:S01]  /*e3d0*/  UMOV UR17, UR9 ;  /* 0x0000000900117c82 */ /* 0x000fe20008000000 */
[----:B------:R-:W-:Y:S01]  /*e3e0*/  UMOV UR18, UR10 ;  /* 0x0000000a00127c82 */ /* 0x000fe20008000000 */
[----:B------:R-:W-:-:S02]  /*e3f0*/  R2UR UR33, R50 ;  /* 0x00000000322172ca */ /* 0x000fc400000e0000 */
[----:B------:R1:W-:Y:S01]  /*e400*/  UTMALDG.4D.IM2COL [UR16], [UR14], UR30 ;  /* 0x000000100e0073b4 */ /* 0x0003e2000805801e */
[----:B0-----:R-:W-:Y:S01]  /*e410*/  UMOV UR25, UR34 ;  /* 0x0000002200197c82 */ /* 0x001fe20008000000 */
[----:B------:R-:W-:Y:S01]  /*e420*/  @UP0 USHF.R.U32.HI UR25, URZ, UR11, UR13 ;  /* 0x0000000b3f190299 */ /* 0x000fe2000801160d */
[----:B------:R-:W-:Y:S02]  /*e430*/  @UP0 ULDC UR24, c[0x0][0x384] ;  /* 0x0000e10000180ab9 */ /* 0x000fe40000000800 */
[----:B------:R-:W-:Y:S01]  /*e440*/  UMOV UR11, UR32 ;  /* 0x00000020000b7c82 */ /* 0x000fe20008000000 */
[----:B------:R-:W-:Y:S01]  /*e450*/  @UP1 ULDC.64 UR12, c[0x0][0x390] ;  /* 0x0000e400000c1ab9 */ /* 0x000fe20000000a00 */
[----:B-1----:R-:W-:Y:S01]  /*e460*/  @UP1 ULDC.64 UR18, c[0x0][0x390] ;  /* 0x0000e40000121ab9 */ /* 0x002fe20000000a00 */
[----:B------:R-:W-:Y:S02]  /*e470*/  UIMAD.WIDE.U32 UR16, UR32, UR24, URZ ;  /* 0x00000018201072a5 */ /* 0x000fe4000f8e003f */
[----:B------:R-:W-:-:S02]  /*e480*/  UIMAD.WIDE.U32 UR20, UR25, UR18, URZ ;  /* 0x00000012191472a5 */ /* 0x000fc4000f8e003f */
[----:B------:R-:W-:Y:S01]  /*e490*/  UMOV UR29, UR25 ;  /* 0x00000019001d7c82 */ /* 0x000fe20008000000 */
[----:B------:R-:W-:Y:S02]  /*e4a0*/  @UP0 ULDC UR18, c[0x0][0x388] ;  /* 0x0000e20000120ab9 */ /* 0x000fe40000000800 */
[----:B------:R-:W-:Y:S02]  /*e4b0*/  @UP0 USHF.R.U32.HI UR11, URZ, UR18, UR17 ;  /* 0x000000123f0b0299 */ /* 0x000fe40008011611 */
[----:B------:R-:W-:Y:S01]  /*e4c0*/  @UP1 UMOV UR24, UR21 ;  /* 0x0000001500181c82 */ /* 0x000fe20008000000 */
[----:B------:R-:W-:Y:S01]  /*e4d0*/  @UP0 ULDC UR18, c[0x0][0x388] ;  /* 0x0000e20000120ab9 */ /* 0x000fe20000000800 */
[----:B------:R-:W-:Y:S02]  /*e4e0*/  @UP1 USHF.R.U32.HI UR29, URZ, UR19, UR24 ;  /* 0x000000133f1d1299 */ /* 0x000fe40008011618 */
[----:B------:R-:W-:Y:S02]  /*e4f0*/  UIADD3 UR19, -UR25, URZ, URZ ;  /* 0x0000003f19137290 */ /* 0x000fe4000fffe13f */
[----:B------:R-:W-:-:S02]  /*e500*/  UIADD3 UR16, -UR29, URZ, URZ ;  /* 0x0000003f1d107290 */ /* 0x000fc4000fffe13f */
[----:B------:R-:W-:Y:S02]  /*e510*/  UIMAD UR19, UR22, UR19, UR41 ;  /* 0x00000013161372a4 */ /* 0x000fe4000f8e0229 */
[----:B------:R-:W-:Y:S02]  /*e520*/  UIMAD UR28, UR23, UR16, UR25 ;  /* 0x00000010171c72a4 */ /* 0x000fe4000f8e0219 */
[----:B------:R-:W-:Y:S02]  /*e530*/  UIMAD.WIDE.U32 UR16, UR11, UR12, URZ ;  /* 0x0000000c0b1072a5 */ /* 0x000fe4000f8e003f */
[----:B------:R-:W-:Y:S01]  /*e540*/  UMOV UR21, UR11 ;  /* 0x0000000b00157c82 */ /* 0x000fe20008000000 */
[----:B------:R-:W-:Y:S02]  /*e550*/  UIMAD UR27, UR19, UR6, UR4 ;  /* 0x00000006131b72a4 */ /* 0x000fe4000f8e0204 */
[----:B------:R-:W-:Y:S02]  /*e560*/  @UP1 USHF.R.U32.HI UR21, URZ, UR13, UR17 ;  /* 0x0000000d3f151299 */ /* 0x000fe40008011611 */
[----:B------:R-:W-:-:S02]  /*e570*/  UIADD3 UR19, -UR11, URZ, URZ ;  /* 0x0000003f0b137290 */ /* 0x000fc4000fffe13f */
[----:B------:R-:W-:Y:S02]  /*e580*/  UIADD3 UR20, -UR21, URZ, URZ ;  /* 0x0000003f15147290 */ /* 0x000fe4000fffe13f */
[----:B------:R-:W-:Y:S02]  /*e590*/  UIMAD UR19, UR22, UR19, UR47 ;  /* 0x00000013161372a4 */ /* 0x000fe4000f8e022f */
[----:B------:R-:W-:Y:S02]  /*e5a0*/  UIMAD UR20, UR23, UR20, UR11 ;  /* 0x00000014171472a4 */ /* 0x000fe4000f8e020b */
[----:B------:R-:W-:Y:S02]  /*e5b0*/  UIADD3 UR24, UR8, 0x7800, URZ ;  /* 0x0000780008187890 */ /* 0x000fe4000fffe03f */
[----:B------:R-:W-:Y:S01]  /*e5c0*/  UIMAD UR28, UR28, UR7, UR5 ;  /* 0x000000071c1c72a4 */ /* 0x000fe2000f8e0205 */
[----:B------:R-:W-:Y:S01]  /*e5d0*/  @UP0 ULDC UR12, c[0x0][0x384] ;  /* 0x0000e100000c0ab9 */ /* 0x000fe20000000800 */
[----:B------:R-:W-:-:S02]  /*e5e0*/  UIADD3 UR16, UR8, 0x8000, URZ ;  /* 0x0000800008107890 */ /* 0x000fc4000fffe03f */
[----:B------:R-:W-:Y:S02]  /*e5f0*/  UIMAD UR19, UR19, UR6, UR4 ;  /* 0x00000006131372a4 */ /* 0x000fe4000f8e0204 */
[----:B------:R-:W-:Y:S02]  /*e600*/  UIMAD UR20, UR20, UR7, UR5 ;  /* 0x00000007141472a4 */ /* 0x000fe4000f8e0205 */
[----:B------:R-:W-:Y:S02]  /*e610*/  UIMAD.WIDE.U32 UR12, UR36, UR12, URZ ;  /* 0x0000000c240c72a5 */ /* 0x000fe4000f8e003f */
[----:B------:R-:W-:Y:S01]  /*e620*/  UMOV UR11, UR36 ;  /* 0x00000024000b7c82 */ /* 0x000fe20008000000 */
[----:B------:R-:W-:Y:S01]  /*e630*/  UMOV UR25, UR9 ;  /* 0x0000000900197c82 */ /* 0x000fe20008000000 */
[----:B------:R-:W-:Y:S01]  /*e640*/  @UP0 USHF.R.U32.HI UR11, URZ, UR18, UR13 ;  /* 0x000000123f0b0299 */ /* 0x000fe2000801160d */
[----:B------:R0:W-:Y:S01]  /*e650*/  UTMALDG.4D.IM2COL [UR24], [UR14], UR30 ;  /* 0x000000180e0073b4 */ /* 0x0001e2000805801e */
[----:B------:R-:W-:Y:S01]  /*e660*/  UMOV UR17, UR9 ;  /* 0x0000000900117c82 */ /* 0x000fe20008000000 */
[----:B------:R-:W-:-:S02]  /*e670*/  UMOV UR18, UR10 ;  /* 0x0000000a00127c82 */ /* 0x000fc40008000000 */
[----:B------:R1:W-:Y:S01]  /*e680*/  UTMALDG.4D.IM2COL [UR16], [UR14], UR30 ;  /* 0x000000100e0073b4 */ /* 0x0003e2000805801e */
[----:B0-----:R-:W-:Y:S01]  /*e690*/  @UP0 ULDC UR24, c[0x0][0x388] ;  /* 0x0000e20000180ab9 */ /* 0x001fe20000000800 */
[----:B------:R-:W-:Y:S02]  /*e6a0*/  R2UR UR25, R47 ;  /* 0x000000002f1972ca */ /* 0x000fe400000e0000 */
[----:B------:R-:W-:Y:S02]  /*e6b0*/  R2UR UR29, R17 ;  /* 0x00000000111d72ca */ /* 0x000fe400000e0000 */
[----:B------:R-:W-:Y:S01]  /*e6c0*/  R2UR UR28, R42 ;  /* 0x000000002a1c72ca */ /* 0x000fe200000e0000 */
[----:B-1----:R-:W-:Y:S01]  /*e6d0*/  @UP1 ULDC.64 UR16, c[0x0][0x390] ;  /* 0x0000e40000101ab9 */ /* 0x002fe20000000a00 */
[----:B------:R-:W-:Y:S01]  /*e6e0*/  UMOV UR21, UR11 ;  /* 0x0000000b00157c82 */ /* 0x000fe20008000000 */
[----:B------:R-:W-:Y:S02]  /*e6f0*/  UIMAD.WIDE.U32 UR12, UR11, UR16, URZ ;  /* 0x000000100b0c72a5 */ /* 0x000fe4000f8e003f */
[----:B------:R-:W-:-:S02]  /*e700*/  UIADD3 UR12, -UR11, URZ, URZ ;  /* 0x0000003f0b0c7290 */ /* 0x000fc4000fffe13f */
[----:B------:R-:W-:Y:S02]  /*e710*/  @UP1 USHF.R.U32.HI UR21, URZ, UR17, UR13 ;  /* 0x000000113f151299 */ /* 0x000fe4000801160d */
[----:B------:R-:W-:Y:S01]  /*e720*/  UIMAD UR12, UR22, UR12, UR35 ;  /* 0x0000000c160c72a4 */ /* 0x000fe2000f8e0223 */
[----:B------:R-:W-:Y:S01]  /*e730*/  R2UR UR35, R47 ;  /* 0x000000002f2372ca */ /* 0x000fe200000e0000 */
[----:B------:R-:W-:Y:S02]  /*e740*/  UIADD3 UR13, -UR21, URZ, URZ ;  /* 0x0000003f150d7290 */ /* 0x000fe4000fffe13f */
[----:B------:R-:W-:Y:S02]  /*e750*/  UIADD3 UR16, UR8, 0x8800, URZ ;  /* 0x0000880008107890 */ /* 0x000fe4000fffe03f */
[----:B------:R-:W-:Y:S02]  /*e760*/  UIMAD UR20, UR23, UR13, UR11 ;  /* 0x0000000d171472a4 */ /* 0x000fe4000f8e020b */
[----:B------:R-:W-:Y:S01]  /*e770*/  UIMAD UR19, UR12, UR6, UR4 ;  /* 0x000000060c1372a4 */ /* 0x000fe2000f8e0204 */
[----:B------:R-:W-:Y:S01]  /*e780*/  R2UR UR13, R46 ;  /* 0x000000002e0d72ca */ /* 0x000fe200000e0000 */
[----:B------:R-:W-:Y:S01]  /*e790*/  UIMAD UR20, UR20, UR7, UR5 ;  /* 0x00000007141472a4 */ /* 0x000fe2000f8e0205 */
[----:B------:R-:W-:Y:S01]  /*e7a0*/  UMOV UR17, UR9 ;  /* 0x0000000900117c82 */ /* 0x000fe20008000000 */
[----:B------:R-:W-:-:S07]  /*e7b0*/  @UP0 ULDC UR11, c[0x0][0x384] ;  /* 0x0000e100000b0ab9 */ /* 0x000fce0000000800 */
[----:B------:R0:W-:Y:S03]  /*e7c0*/  UTMALDG.4D.IM2COL [UR16], [UR14], UR30 ;  /* 0x000000100e0073b4 */ /* 0x0001e6000805801e */
[----:B0-----:R-:W-:-:S03]  /*e7d0*/  UIMAD.WIDE.U32 UR16, UR13, UR11, URZ ;  /* 0x0000000b0d1072a5 */ /* 0x001fc6000f8e003f */
[----:B------:R-:W-:-:S04]  /*e7e0*/  UMOV UR11, UR13 ;  /* 0x0000000d000b7c82 */ /* 0x000fc80008000000 */
[----:B------:R-:W-:Y:S01]  /*e7f0*/  @UP0 UMOV UR12, UR17 ;  /* 0x00000011000c0c82 */ /* 0x000fe20008000000 */
[----:B------:R-:W-:Y:S01]  /*e800*/  @UP1 ULDC.64 UR16, c[0x0][0x390] ;  /* 0x0000e40000101ab9 */ /* 0x000fe20000000a00 */
[----:B------:R-:W-:-:S03]  /*e810*/  @UP0 USHF.R.U32.HI UR11, URZ, UR24, UR12 ;  /* 0x000000183f0b0299 */ /* 0x000fc6000801160c */
[----:B------:R-:W-:Y:S01]  /*e820*/  @UP0 ULDC UR12, c[0x0][0x388] ;  /* 0x0000e200000c0ab9 */ /* 0x000fe20000000800 */
[----:B------:R-:W-:Y:S02]  /*e830*/  UIMAD.WIDE.U32 UR18, UR11, UR16, URZ ;  /* 0x000000100b1272a5 */ /* 0x000fe4000f8e003f */
[----:B------:R-:W-:Y:S01]  /*e840*/  UIADD3 UR16, UR8, 0x9000, URZ ;  /* 0x0000900008107890 */ /* 0x000fe2000fffe03f */
[----:B------:R-:W-:Y:S01]  /*e850*/  UMOV UR21, UR11 ;  /* 0x0000000b00157c82 */ /* 0x000fe20008000000 */
[----:B------:R-:W-:Y:S02]  /*e860*/  @UP1 USHF.R.U32.HI UR21, URZ, UR17, UR19 ;  /* 0x000000113f151299 */ /* 0x000fe40008011613 */
[----:B------:R-:W-:Y:S02]  /*e870*/  UIADD3 UR19, -UR11, URZ, URZ ;  /* 0x0000003f0b137290 */ /* 0x000fe4000fffe13f */
[----:B------:R-:W-:Y:S02]  /*e880*/  UIADD3 UR20, -UR21, URZ, URZ ;  /* 0x0000003f15147290 */ /* 0x000fe4000fffe13f */
[----:B------:R-:W-:-:S02]  /*e890*/  UIMAD UR19, UR22, UR19, UR46 ;  /* 0x00000013161372a4 */ /* 0x000fc4000f8e022e */
[----:B------:R-:W-:Y:S02]  /*e8a0*/  UIMAD UR20, UR23, UR20, UR11 ;  /* 0x00000014171472a4 */ /* 0x000fe4000f8e020b */
[----:B------:R-:W-:Y:S02]  /*e8b0*/  UIMAD UR19, UR19, UR6, UR4 ;  /* 0x00000006131372a4 */ /* 0x000fe4000f8e0204 */
[----:B------:R-:W-:Y:S01]  /*e8c0*/  UIMAD UR20, UR20, UR7, UR5 ;  /* 0x00000007141472a4 */ /* 0x000fe2000f8e0205 */
[----:B------:R-:W-:Y:S01]  /*e8d0*/  UMOV UR17, UR9 ;  /* 0x0000000900117c82 */ /* 0x000fe20008000000 */
[----:B------:R-:W-:Y:S01]  /*e8e0*/  UMOV UR18, UR10 ;  /* 0x0000000a00127c82 */ /* 0x000fe20008000000 */
[----:B------:R-:W-:-:S06]  /*e8f0*/  @UP0 ULDC UR11, c[0x0][0x384] ;  /* 0x0000e100000b0ab9 */ /* 0x000fcc0000000800 */
[----:B------:R0:W-:Y:S02]  /*e900*/  UTMALDG.4D.IM2COL [UR16], [UR14], UR30 ;  /* 0x000000100e0073b4 */ /* 0x0001e4000805801e */
[----:B0-----:R-:W-:-:S03]  /*e910*/  UIMAD.WIDE.U32 UR16, UR35, UR11, URZ ;  /* 0x0000000b231072a5 */ /* 0x001fc6000f8e003f */
[----:B------:R-:W-:-:S04]  /*e920*/  UMOV UR11, UR35 ;  /* 0x00000023000b7c82 */ /* 0x000fc80008000000 */
[----:B------:R-:W-:Y:S01]  /*e930*/  @UP0 UMOV UR24, UR17 ;  /* 0x0000001100180c82 */ /* 0x000fe20008000000 */
[----:B------:R-:W-:Y:S01]  /*e940*/  @UP1 ULDC.64 UR16, c[0x0][0x390] ;  /* 0x0000e40000101ab9 */ /* 0x000fe20000000a00 */
[----:B------:R-:W-:Y:S01]  /*e950*/  @UP0 USHF.R.U32.HI UR11, URZ, UR12, UR24 ;  /* 0x0000000c3f0b0299 */ /* 0x000fe20008011618 */
[----:B------:R-:W-:-:S03]  /*e960*/  R2UR UR24, R48 ;  /* 0x00000000301872ca */ /* 0x000fc600000e0000 */
[----:B------:R-:W-:Y:S02]  /*e970*/  UIMAD.WIDE.U32 UR18, UR11, UR16, URZ ;  /* 0x000000100b1272a5 */ /* 0x000fe4000f8e003f */
[----:B------:R-:W-:Y:S01]  /*e980*/  UIADD3 UR16, UR8, 0x9800, URZ ;  /* 0x0000980008107890 */ /* 0x000fe2000fffe03f */
[----:B------:R-:W-:-:S04]  /*e990*/  UMOV UR21, UR11 ;  /* 0x0000000b00157c82 */ /* 0x000fc80008000000 */
[----:B------:R-:W-:Y:S01]  /*e9a0*/  @UP1 UMOV UR12, UR19 ;  /* 0x00000013000c1c82 */ /* 0x000fe20008000000 */
[----:B------:R-:W-:Y:S02]  /*e9b0*/  UIADD3 UR19, -UR11, URZ, URZ ;  /* 0x0000003f0b137290 */ /* 0x000fe4000fffe13f */
[----:B------:R-:W-:Y:S01]  /*e9c0*/  @UP1 USHF.R.U32.HI UR21, URZ, UR17, UR12 ;  /* 0x000000113f151299 */ /* 0x000fe2000801160c */
[----:B------:R-:W-:Y:S01]  /*e9d0*/  R2UR UR12, R48 ;  /* 0x00000000300c72ca */ /* 0x000fe200000e0000 */
[----:B------:R-:W-:Y:S02]  /*e9e0*/  UIMAD UR19, UR22, UR19, UR25 ;  /* 0x00000013161372a4 */ /* 0x000fe4000f8e0219 */
[----:B------:R-:W-:Y:S02]  /*e9f0*/  UIADD3 UR20, -UR21, URZ, URZ ;  /* 0x0000003f15147290 */ /* 0x000fe4000fffe13f */
[----:B------:R-:W-:Y:S02]  /*ea00*/  UIMAD UR19, UR19, UR6, UR4 ;  /* 0x00000006131372a4 */ /* 0x000fe4000f8e0204 */
[----:B------:R-:W-:Y:S01]  /*ea10*/  UIMAD UR20, UR23, UR20, UR11 ;  /* 0x00000014171472a4 */ /* 0x000fe2000f8e020b */
[----:B------:R-:W-:Y:S01]  /*ea20*/  UMOV UR17, UR9 ;  /* 0x0000000900117c82 */ /* 0x000fe20008000000 */
[----:B------:R-:W-:-:S02]  /*ea30*/  UMOV UR18, UR10 ;  /* 0x0000000a00127c82 */ /* 0x000fc40008000000 */
[----:B------:R-:W-:Y:S01]  /*ea40*/  UIMAD UR20, UR20, UR7, UR5 ;  /* 0x00000007141472a4 */ /* 0x000fe2000f8e0205 */
[----:B------:R-:W-:Y:S01]  /*ea50*/  @UP0 ULDC UR11, c[0x0][0x384] ;  /* 0x0000e100000b0ab9 */ /* 0x000fe20000000800 */
[----:B------:R-:W-:-:S07]  /*ea60*/  @UP0 ULDC UR25, c[0x0][0x388] ;  /* 0x0000e20000190ab9 */ /* 0x000fce0000000800 */
[----:B------:R0:W-:Y:S02]  /*ea70*/  UTMALDG.4D.IM2COL [UR16], [UR14], UR30 ;  /* 0x000000100e0073b4 */ /* 0x0001e4000805801e */
[----:B0-----:R-:W-:-:S03]  /*ea80*/  UIMAD.WIDE.U32 UR16, UR12, UR11, URZ ;  /* 0x0000000b0c1072a5 */ /* 0x001fc6000f8e003f */
[----:B------:R-:W-:-:S04]  /*ea90*/  UMOV UR11, UR12 ;  /* 0x0000000c000b7c82 */ /* 0x000fc80008000000 */
[----:B------:R-:W-:Y:S01]  /*eaa0*/  @UP0 UMOV UR16, UR17 ;  /* 0x0000001100100c82 */ /* 0x000fe20008000000 */
[----:B------:R-:W-:Y:S02]  /*eab0*/  @UP0 ULDC UR17, c[0x0][0x388] ;  /* 0x0000e20000110ab9 */ /* 0x000fe40000000800 */
[----:B------:R-:W-:-:S03]  /*eac0*/  @UP0 USHF.R.U32.HI UR11, URZ, UR17, UR16 ;  /* 0x000000113f0b0299 */ /* 0x000fc60008011610 */
[----:B------:R-:W-:Y:S02]  /*ead0*/  @UP1 ULDC.64 UR16, c[0x0][0x390] ;  /* 0x0000e40000101ab9 */ /* 0x000fe40000000a00 */
[----:B------:R-:W-:Y:S02]  /*eae0*/  UIMAD.WIDE.U32 UR18, UR11, UR16, URZ ;  /* 0x000000100b1272a5 */ /* 0x000fe4000f8e003f */
[----:B------:R-:W-:Y:S01]  /*eaf0*/  UMOV UR21, UR11 ;  /* 0x0000000b00157c82 */ /* 0x000fe20008000000 */
[----:B------:R-:W-:-:S04]  /*eb00*/  UIADD3 UR16, UR8, 0xa000, URZ ;  /* 0x0000a00008107890 */ /* 0x000fc8000fffe03f */
[----:B------:R-:W-:Y:S02]  /*eb10*/  @UP1 UMOV UR18, UR19 ;  /* 0x0000001300121c82 */ /* 0x000fe40008000000 */
[----:B------:R-:W-:-:S03]  /*eb20*/  @UP1 USHF.R.U32.HI UR21, URZ, UR17, UR18 ;  /* 0x000000113f151299 */ /* 0x000fc60008011612 */
[----:B------:R-:W-:Y:S01]  /*eb30*/  UMOV UR17, UR9 ;  /* 0x0000000900117c82 */ /* 0x000fe20008000000 */
[----:B------:R-:W-:Y:S01]  /*eb40*/  UIADD3 UR20, -UR21, URZ, URZ ;  /* 0x0000003f15147290 */ /* 0x000fe2000fffe13f */
[----:B------:R-:W-:-:S03]  /*eb50*/  UMOV UR18, UR10 ;  /* 0x0000000a00127c82 */ /* 0x000fc60008000000 */
[----:B------:R-:W-:Y:S02]  /*eb60*/  UIMAD UR20, UR23, UR20, UR11 ;  /* 0x00000014171472a4 */ /* 0x000fe4000f8e020b */
[----:B------:R-:W-:Y:S02]  /*eb70*/  UIADD3 UR11, -UR11, URZ, URZ ;  /* 0x0000003f0b0b7290 */ /* 0x000fe4000fffe13f */
[----:B------:R-:W-:Y:S02]  /*eb80*/  UIMAD UR20, UR20, UR7, UR5 ;  /* 0x00000007141472a4 */ /* 0x000fe4000f8e0205 */
[----:B------:R-:W-:Y:S01]  /*eb90*/  UIMAD UR11, UR22, UR11, UR24 ;  /* 0x0000000b160b72a4 */ /* 0x000fe2000f8e0218 */
[----:B------:R-:W-:-:S03]  /*eba0*/  R2UR UR24, R49 ;  /* 0x00000000311872ca */ /* 0x000fc600000e0000 */
[----:B------:R-:W-:-:S03]  /*ebb0*/  UIMAD UR19, UR11, UR6, UR4 ;  /* 0x000000060b1372a4 */ /* 0x000fc6000f8e0204 */
[----:B------:R-:W-:-:S06]  /*ebc0*/  R2UR UR11, R49 ;  /* 0x00000000310b72ca */ /* 0x000fcc00000e0000 */
[----:B------:R0:W-:Y:S02]  /*ebd0*/  UTMALDG.4D.IM2COL [UR16], [UR14], UR30 ;  /* 0x000000100e0073b4 */ /* 0x0001e4000805801e */
[----:B0-----:R-:W-:-:S05]  /*ebe0*/  @UP0 ULDC UR16, c[0x0][0x384] ;  /* 0x0000e10000100ab9 */ /* 0x001fca0000000800 */
[----:B------:R-:W-:Y:S01]  /*ebf0*/  UMOV UR20, UR11 ;  /* 0x0000000b00147c82 */ /* 0x000fe20008000000 */
[----:B------:R-:W-:-:S07]  /*ec00*/  UIMAD.WIDE.U32 UR16, UR11, UR16, URZ ;  /* 0x000000100b1072a5 */ /* 0x000fce000f8e003f */
[----:B------:R-:W-:Y:S01]  /*ec10*/  @UP0 UMOV UR16, UR17 ;  /* 0x0000001100100c82 */ /* 0x000fe20008000000 */
[----:B------:R-:W-:Y:S02]  /*ec20*/  @UP0 ULDC UR17, c[0x0][0x388] ;  /* 0x0000e20000110ab9 */ /* 0x000fe40000000800 */
[----:B------:R-:W-:-:S03]  /*ec30*/  @UP0 USHF.R.U32.HI UR20, URZ, UR17, UR16 ;  /* 0x000000113f140299 */ /* 0x000fc60008011610 */
[----:B------:R-:W-:Y:S02]  /*ec40*/  @UP1 ULDC.64 UR16, c[0x0][0x390] ;  /* 0x0000e40000101ab9 */ /* 0x000fe40000000a00 */
[----:B------:R-:W-:Y:S02]  /*ec50*/  UIMAD.WIDE.U32 UR18, UR20, UR16, URZ ;  /* 0x00000010141272a5 */ /* 0x000fe4000f8e003f */
[----:B------:R-:W-:-:S05]  /*ec60*/  UMOV UR21, UR20 ;  /* 0x0000001400157c82 */ /* 0x000fca0008000000 */
[----:B------:R-:W-:Y:S02]  /*ec70*/  @UP1 UMOV UR18, UR19 ;  /* 0x0000001300121c82 */ /* 0x000fe40008000000 */
[----:B------:R-:W-:Y:S02]  /*ec80*/  @UP1 USHF.R.U32.HI UR21, URZ, UR17, UR18 ;  /* 0x000000113f151299 */ /* 0x000fe40008011612 */
[----:B------:R-:W-:Y:S02]  /*ec90*/  UIADD3 UR17, -UR20, URZ, URZ ;  /* 0x0000003f14117290 */ /* 0x000fe4000fffe13f */
[----:B------:R-:W-:Y:S02]  /*eca0*/  UIADD3 UR16, -UR21, URZ, URZ ;  /* 0x0000003f15107290 */ /* 0x000fe4000fffe13f */
[----:B------:R-:W-:Y:S01]  /*ecb0*/  UIMAD UR17, UR22, UR17, UR24 ;  /* 0x00000011161172a4 */ /* 0x000fe2000f8e0218 */
[----:B------:R-:W-:Y:S01]  /*ecc0*/  R2UR UR24, R50 ;  /* 0x00000000321872ca */ /* 0x000fe200000e0000 */
[----:B------:R-:W-:-:S02]  /*ecd0*/  UIMAD UR16, UR23, UR16, UR20 ;  /* 0x00000010171072a4 */ /* 0x000fc4000f8e0214 */
[----:B------:R-:W-:Y:S02]  /*ece0*/  UIMAD UR19, UR17, UR6, UR4 ;  /* 0x00000006111372a4 */ /* 0x000fe4000f8e0204 */
[----:B------:R-:W-:Y:S02]  /*ecf0*/  UIMAD UR20, UR16, UR7, UR5 ;  /* 0x00000007101472a4 */ /* 0x000fe4000f8e0205 */
[----:B------:R-:W-:Y:S01]  /*ed00*/  UIADD3 UR16, UR8, 0xa800, URZ ;  /* 0x0000a80008107890 */ /* 0x000fe2000fffe03f */
[----:B------:R-:W-:Y:S01]  /*ed10*/  UMOV UR17, UR9 ;  /* 0x0000000900117c82 */ /* 0x000fe20008000000 */
[----:B------:R-:W-:-:S07]  /*ed20*/  UMOV UR18, UR10 ;  /* 0x0000000a00127c82 */ /* 0x000fce0008000000 */
[----:B------:R0:W-:Y:S02]  /*ed30*/  UTMALDG.4D.IM2COL [UR16], [UR14], UR30 ;  /* 0x000000100e0073b4 */ /* 0x0001e4000805801e */
[----:B0-----:R-:W-:Y:S01]  /*ed40*/  @UP0 ULDC UR16, c[0x0][0x384] ;  /* 0x0000e10000100ab9 */ /* 0x001fe20000000800 */
        /* <DEDUP_REMOVED lines=210> */
[----:B------:R-:W-:Y:S02]  /*fa70*/  UIMAD UR17, UR22, UR17, UR24 ;  /* 0x00000011161172a4 */ /* 0x000fe4000f8e0218 */
[----:B------:R-:W-:-:S02]  /*fa80*/  UIMAD UR16, UR23, UR16, UR20 ;  /* 0x00000010171072a4 */ /* 0x000fc4000f8e0214 */
[----:B------:R-:W-:Y:S02]  /*fa90*/  UIMAD UR19, UR17, UR6, UR4 ;  /* 0x00000006111372a4 */ /* 0x000fe4000f8e0204 */
[----:B------:R-:W-:Y:S02]  /*faa0*/  UIMAD UR20, UR16, UR7, UR5 ;  /* 0x00000007101472a4 */ /* 0x000fe4000f8e0205 */
[----:B------:R-:W-:Y:S01]  /*fab0*/  UIADD3 UR16, UR8, 0xf800, URZ ;  /* 0x0000f80008107890 */ /* 0x000fe2000fffe03f */
[----:B------:R-:W-:Y:S01]  /*fac0*/  UMOV UR17, UR9 ;  /* 0x0000000900117c82 */ /* 0x000fe20008000000 */
[----:B------:R-:W-:Y:S01]  /*fad0*/  UMOV UR18, UR10 ;  /* 0x0000000a00127c82 */ /* 0x000fe20008000000 */
[----:B------:R-:W-:-:S06]  /*fae0*/  @UP0 ULDC UR24, c[0x0][0x384] ;  /* 0x0000e10000180ab9 */ /* 0x000fcc0000000800 */
[----:B------:R0:W-:Y:S02]  /*faf0*/  UTMALDG.4D.IM2COL [UR16], [UR14], UR30 ;  /* 0x000000100e0073b4 */ /* 0x0001e4000805801e */
[----:B0-----:R-:W-:Y:S02]  /*fb00*/  @UP0 ULDC UR16, c[0x0][0x384] ;  /* 0x0000e10000100ab9 */ /* 0x001fe40000000800 */
[----:B------:R-:W-:-:S07]  /*fb10*/  UIMAD.WIDE.U32 UR16, UR31, UR16, URZ ;  /* 0x000000101f1072a5 */ /* 0x000fce000f8e003f */
[----:B------:R-:W-:Y:S01]  /*fb20*/  @UP0 UMOV UR16, UR17 ;  /* 0x0000001100100c82 */ /* 0x000fe20008000000 */
[----:B------:R-:W-:Y:S02]  /*fb30*/  @UP0 ULDC UR17, c[0x0][0x388] ;  /* 0x0000e20000110ab9 */ /* 0x000fe40000000800 */
[----:B------:R-:W-:-:S03]  /*fb40*/  @UP0 USHF.R.U32.HI UR31, URZ, UR17, UR16 ;  /* 0x000000113f1f0299 */ /* 0x000fc60008011610 */
[----:B------:R-:W-:Y:S02]  /*fb50*/  @UP1 ULDC.64 UR16, c[0x0][0x390] ;  /* 0x0000e40000101ab9 */ /* 0x000fe40000000a00 */
[----:B------:R-:W-:Y:S02]  /*fb60*/  UIMAD.WIDE.U32 UR18, UR31, UR16, URZ ;  /* 0x000000101f1272a5 */ /* 0x000fe4000f8e003f */
[----:B------:R-:W-:Y:S01]  /*fb70*/  UMOV UR21, UR31 ;  /* 0x0000001f00157c82 */ /* 0x000fe20008000000 */
[----:B------:R-:W-:-:S04]  /*fb80*/  UIADD3 UR16, -UR31, URZ, URZ ;  /* 0x0000003f1f107290 */ /* 0x000fc8000fffe13f */
[----:B------:R-:W-:Y:S01]  /*fb90*/  @UP1 UMOV UR18, UR19 ;  /* 0x0000001300121c82 */ /* 0x000fe20008000000 */
[----:B------:R-:W-:Y:S01]  /*fba0*/  UIMAD UR16, UR22, UR16, UR29 ;  /* 0x00000010161072a4 */ /* 0x000fe2000f8e021d */
[----:B------:R-:W-:Y:S01]  /*fbb0*/  R2UR UR29, R29 ;  /* 0x000000001d1d72ca */ /* 0x000fe200000e0000 */
[----:B------:R-:W-:Y:S02]  /*fbc0*/  @UP1 USHF.R.U32.HI UR21, URZ, UR17, UR18 ;  /* 0x000000113f151299 */ /* 0x000fe40008011612 */
[----:B------:R-:W-:Y:S02]  /*fbd0*/  UIMAD UR19, UR16, UR6, UR4 ;  /* 0x00000006101372a4 */ /* 0x000fe4000f8e0204 */
[----:B------:R-:W-:Y:S02]  /*fbe0*/  UIADD3 UR17, -UR21, URZ, URZ ;  /* 0x0000003f15117290 */ /* 0x000fe4000fffe13f */
[----:B------:R-:W-:Y:S01]  /*fbf0*/  UIADD3 UR18, UR10, 0x20, URZ ;  /* 0x000000200a127890 */ /* 0x000fe2000fffe03f */
[----:B------:R-:W-:Y:S01]  /*fc00*/  R2UR UR10, R45 ;  /* 0x000000002d0a72ca */ /* 0x000fe200000e0000 */
[----:B------:R-:W-:-:S02]  /*fc10*/  UIMAD UR17, UR23, UR17, UR31 ;  /* 0x00000011171172a4 */ /* 0x000fc4000f8e021f */
[----:B------:R-:W-:Y:S02]  /*fc20*/  UIADD3 UR16, UR8, 0x400, URZ ;  /* 0x0000040008107890 */ /* 0x000fe4000fffe03f */
[----:B------:R-:W-:Y:S01]  /*fc30*/  UIMAD UR20, UR17, UR7, UR5 ;  /* 0x00000007111472a4 */ /* 0x000fe2000f8e0205 */
[----:B------:R-:W-:Y:S01]  /*fc40*/  MOV R26, UR18 ;  /* 0x00000012001a7c02 */ /* 0x000fe20008000f00 */
[----:B------:R-:W-:Y:S01]  /*fc50*/  UMOV UR31, UR34 ;  /* 0x00000022001f7c82 */ /* 0x000fe20008000000 */
[----:B------:R-:W-:-:S06]  /*fc60*/  UMOV UR17, UR9 ;  /* 0x0000000900117c82 */ /* 0x000fcc0008000000 */
[----:B------:R0:W-:Y:S02]  /*fc70*/  UTMALDG.4D.IM2COL [UR16], [UR14], UR30 ;  /* 0x000000100e0073b4 */ /* 0x0001e4000805801e */
[----:B0-----:R-:W-:Y:S02]  /*fc80*/  @UP0 ULDC UR16, c[0x0][0x384] ;  /* 0x0000e10000100ab9 */ /* 0x001fe40000000800 */
[----:B------:R-:W-:-:S07]  /*fc90*/  UIMAD.WIDE.U32 UR16, UR38, UR16, URZ ;  /* 0x00000010261072a5 */ /* 0x000fce000f8e003f */
[----:B------:R-:W-:Y:S01]  /*fca0*/  @UP0 UMOV UR16, UR17 ;  /* 0x0000001100100c82 */ /* 0x000fe20008000000 */
[----:B------:R-:W-:Y:S02]  /*fcb0*/  @UP0 ULDC UR17, c[0x0][0x388] ;  /* 0x0000e20000110ab9 */ /* 0x000fe40000000800 */
[----:B------:R-:W-:-:S03]  /*fcc0*/  @UP0 USHF.R.U32.HI UR38, URZ, UR17, UR16 ;  /* 0x000000113f260299 */ /* 0x000fc60008011610 */
[----:B------:R-:W-:Y:S01]  /*fcd0*/  @UP1 ULDC.64 UR16, c[0x0][0x390] ;  /* 0x0000e40000101ab9 */ /* 0x000fe20000000a00 */
[----:B------:R-:W-:Y:S02]  /*fce0*/  UIADD3 UR19, -UR38, URZ, URZ ;  /* 0x0000003f26137290 */ /* 0x000fe4000fffe13f */
[----:B------:R-:W-:Y:S02]  /*fcf0*/  UIMAD.WIDE.U32 UR20, UR38, UR16, URZ ;  /* 0x00000010261472a5 */ /* 0x000fe4000f8e003f */
[----:B------:R-:W-:Y:S01]  /*fd00*/  UIMAD UR19, UR22, UR19, UR29 ;  /* 0x00000013161372a4 */ /* 0x000fe2000f8e021d */
[----:B------:R-:W-:-:S03]  /*fd10*/  R2UR UR29, R30 ;  /* 0x000000001e1d72ca */ /* 0x000fc600000e0000 */
[----:B------:R-:W-:Y:S01]  /*fd20*/  UIMAD UR19, UR19, UR6, UR4 ;  /* 0x00000006131372a4 */ /* 0x000fe2000f8e0204 */
[----:B------:R-:W-:Y:S01]  /*fd30*/  @UP1 UMOV UR20, UR21 ;  /* 0x0000001500141c82 */ /* 0x000fe20008000000 */
[----:B------:R-:W-:Y:S01]  /*fd40*/  UMOV UR21, UR38 ;  /* 0x0000002600157c82 */ /* 0x000fe20008000000 */
[----:B------:R-:W-:-:S03]  /*fd50*/  @UP1 USHF.R.U32.HI UR21, URZ, UR17, UR20 ;  /* 0x000000113f151299 */ /* 0x000fc60008011614 */
[----:B------:R-:W-:Y:S01]  /*fd60*/  UMOV UR17, UR9 ;  /* 0x0000000900117c82 */ /* 0x000fe20008000000 */
[----:B------:R-:W-:-:S04]  /*fd70*/  UIADD3 UR16, -UR21, URZ, URZ ;  /* 0x0000003f15107290 */ /* 0x000fc8000fffe13f */
[----:B------:R-:W-:-:S04]  /*fd80*/  UIMAD UR16, UR23, UR16, UR38 ;  /* 0x00000010171072a4 */ /* 0x000fc8000f8e0226 */
[----:B------:R-:W-:Y:S02]  /*fd90*/  UIMAD UR20, UR16, UR7, UR5 ;  /* 0x00000007101472a4 */ /* 0x000fe4000f8e0205 */
[----:B------:R-:W-:-:S09]  /*fda0*/  UIADD3 UR16, UR8, 0xc00, URZ ;  /* 0x00000c0008107890 */ /* 0x000fd2000fffe03f */
        /* <DEDUP_REMOVED lines=17> */
[----:B------:R-:W-:Y:S02]  /*fec0*/  UIMAD UR16, UR23, UR16, UR56 ;  /* 0x00000010171072a4 */ /* 0x000fe4000f8e0238 */
[----:B------:R-:W-:Y:S02]  /*fed0*/  UIADD3 UR56, UR8, 0xd400, URZ ;  /* 0x0000d40008387890 */ /* 0x000fe4000fffe03f */
        /* <DEDUP_REMOVED lines=19> */
[----:B------:R-:W-:-:S03]  /*10010*/  UIMAD UR16, UR23, UR16, UR57 ;  /* 0x00000010171072a4 */ /* 0x000fc6000f8e0239 */
[----:B------:R-:W-:Y:S01]  /*10020*/  UMOV UR57, UR9 ;  /* 0x0000000900397c82 */ /* 0x000fe20008000000 */
        /* <DEDUP_REMOVED lines=10> */
[----:B------:R-:W-:-:S04]  /*100d0*/  UIADD3 UR16, -UR58, URZ, URZ ;  /* 0x0000003f3a107290 */ /* 0x000fc8000fffe13f */
[----:B------:R-:W-:Y:S01]  /*100e0*/  UIMAD UR16, UR22, UR16, UR29 ;  /* 0x00000010161072a4 */ /* 0x000fe2000f8e021d */
[----:B------:R-:W-:Y:S01]  /*100f0*/  R2UR UR29, R33 ;  /* 0x00000000211d72ca */ /* 0x000fe200000e0000 */
[----:B------:R-:W-:Y:S01]  /*10100*/  @UP1 UMOV UR20, UR21 ;  /* 0x0000001500141c82 */ /* 0x000fe20008000000 */
[----:B------:R-:W-:Y:S01]  /*10110*/  UMOV UR21, UR58 ;  /* 0x0000003a00157c82 */ /* 0x000fe20008000000 */
[----:B------:R-:W-:Y:S02]  /*10120*/  @UP1 USHF.R.U32.HI UR21, URZ, UR17, UR20 ;  /* 0x000000113f151299 */ /* 0x000fe40008011614 */
[----:B------:R-:W-:Y:S02]  /*10130*/  UIMAD UR19, UR16, UR6, UR4 ;  /* 0x00000006101372a4 */ /* 0x000fe4000f8e0204 */
[----:B------:R-:W-:Y:S02]  /*10140*/  UIADD3 UR17, -UR21, URZ, URZ ;  /* 0x0000003f15117290 */ /* 0x000fe4000fffe13f */
[----:B------:R-:W-:-:S02]  /*10150*/  UIADD3 UR16, UR8, 0x2400, URZ ;  /* 0x0000240008107890 */ /* 0x000fc4000fffe03f */
[----:B------:R-:W-:-:S03]  /*10160*/  UIMAD UR17, UR23, UR17, UR58 ;  /* 0x00000011171172a4 */ /* 0x000fc6000f8e023a */
[----:B------:R-:W-:Y:S01]  /*10170*/  UMOV UR58, UR18 ;  /* 0x00000012003a7c82 */ /* 0x000fe20008000000 */
[----:B------:R-:W-:-:S03]  /*10180*/  UIMAD UR20, UR17, UR7, UR5 ;  /* 0x00000007111472a4 */ /* 0x000fc6000f8e0205 */
        /* <DEDUP_REMOVED lines=18> */
[----:B------:R-:W-:Y:S01]  /*102b0*/  UIMAD UR16, UR23, UR16, UR60 ;  /* 0x00000010171072a4 */ /* 0x000fe2000f8e023c */
[----:B------:R-:W-:-:S03]  /*102c0*/  R2UR UR60, R53 ;  /* 0x00000000353c72ca */ /* 0x000fc600000e0000 */
[----:B------:R-:W-:Y:S02]  /*102d0*/  UIMAD UR20, UR16, UR7, UR5 ;  /* 0x00000007101472a4 */ /* 0x000fe4000f8e0205 */
[----:B------:R-:W-:-:S09]  /*102e0*/  UIADD3 UR16, UR8, 0x2c00, URZ ;  /* 0x00002c0008107890 */ /* 0x000fd2000fffe03f */
[----:B------:R0:W-:Y:S02]  /*102f0*/  UTMALDG.4D.IM2COL [UR16], [UR14], UR30 ;  /* 0x000000100e0073b4 */ /* 0x0001e4000805801e */
[----:B0-----:R-:W-:Y:S01]  /*10300*/  @UP0 ULDC UR16, c[0x0][0x384] ;  /* 0x0000e10000100ab9 */ /* 0x001fe20000000800 */
[----:B------:R-:W-:Y:S01]  /*10310*/  UMOV UR19, UR29 ;  /* 0x0000001d00137c82 */ /* 0x000fe20008000000 */
[----:B------:R-:W-:Y:S01]  /*10320*/  UIMAD.WIDE.U32 UR16, UR29, UR16, URZ ;  /* 0x000000101d1072a5 */ /* 0x000fe2000f8e003f */
[----:B------:R-:W-:-:S06]  /*10330*/  R2UR UR29, R34 ;  /* 0x00000000221d72ca */ /* 0x000fcc00000e0000 */
        /* <DEDUP_REMOVED lines=10> */
[----:B------:R-:W-:-:S04]  /*103e0*/  @UP1 USHF.R.U32.HI UR21, URZ, UR17, UR20 ;  /* 0x000000113f151299 */ /* 0x000fc80008011614 */
[----:B------:R-:W-:-:S04]  /*103f0*/  UIADD3 UR17, -UR21, URZ, URZ ;  /* 0x0000003f15117290 */ /* 0x000fc8000fffe13f */
[----:B------:R-:W-:Y:S02]  /*10400*/  UIMAD UR17, UR23, UR17, UR19 ;  /* 0x00000011171172a4 */ /* 0x000fe4000f8e0213 */
[----:B------:R-:W-:Y:S02]  /*10410*/  UIMAD UR19, UR16, UR6, UR4 ;  /* 0x00000006101372a4 */ /* 0x000fe4000f8e0204 */
[----:B------:R-:W-:Y:S02]  /*10420*/  UIMAD UR20, UR17, UR7, UR5 ;  /* 0x00000007111472a4 */ /* 0x000fe4000f8e0205 */
[----:B------:R-:W-:Y:S01]  /*10430*/  UIADD3 UR16, UR8, 0x3400, URZ ;  /* 0x0000340008107890 */ /* 0x000fe2000fffe03f */
[----:B------:R-:W-:-:S08]  /*10440*/  UMOV UR17, UR9 ;  /* 0x0000000900117c82 */ /* 0x000fd00008000000 */
        /* <DEDUP_REMOVED lines=18> */
[----:B------:R-:W-:Y:S01]  /*10570*/  @UP0 ULDC UR49, c[0x0][0x384] ;  /* 0x0000e10000310ab9 */ /* 0x000fe20000000800 */
        /* <DEDUP_REMOVED lines=20> */
[----:B------:R-:W-:Y:S01]  /*106c0*/  @UP0 ULDC UR50, c[0x0][0x388] ;  /* 0x0000e20000320ab9 */ /* 0x000fe20000000800 */
        /* <DEDUP_REMOVED lines=12> */
[----:B------:R-:W-:Y:S01]  /*10790*/  @UP1 UMOV UR20, UR21 ;  /* 0x0000001500141c82 */ /* 0x000fe20008000000 */
[----:B------:R-:W-:Y:S01]  /*107a0*/  UMOV UR21, UR51 ;  /* 0x0000003300157c82 */ /* 0x000fe20008000000 */
[----:B------:R-:W-:Y:S02]  /*107b0*/  @UP1 USHF.R.U32.HI UR21, URZ, UR17, UR20 ;  /* 0x000000113f151299 */ /* 0x000fe40008011614 */
[----:B------:R-:W-:Y:S02]  /*107c0*/  UIMAD UR19, UR16, UR6, UR4 ;  /* 0x00000006101372a4 */ /* 0x000fe4000f8e0204 */
[----:B------:R-:W-:Y:S02]  /*107d0*/  UIADD3 UR17, -UR21, URZ, URZ ;  /* 0x0000003f15117290 */ /* 0x000fe4000fffe13f */
[----:B------:R-:W-:Y:S02]  /*107e0*/  UIADD3 UR16, UR8, 0x4c00, URZ ;  /* 0x00004c0008107890 */ /* 0x000fe4000fffe03f */
[----:B------:R-:W-:Y:S01]  /*107f0*/  UIMAD UR17, UR23, UR17, UR51 ;  /* 0x00000011171172a4 */ /* 0x000fe2000f8e0233 */
[----:B------:R-:W-:-:S02]  /*10800*/  @UP0 ULDC UR45, c[0x0][0x384] ;  /* 0x0000e100002d0ab9 */ /* 0x000fc40000000800 */
[----:B------:R-:W-:Y:S01]  /*10810*/  @UP0 ULDC UR51, c[0x0][0x388] ;  /* 0x0000e20000330ab9 */ /* 0x000fe20000000800 */
[----:B------:R-:W-:-:S03]  /*10820*/  UIMAD UR20, UR17, UR7, UR5 ;  /* 0x00000007111472a4 */ /* 0x000fc6000f8e0205 */
[----:B------:R-:W-:-:S06]  /*10830*/  UMOV UR17, UR9 ;  /* 0x0000000900117c82 */ /* 0x000fcc0008000000 */
        /* <DEDUP_REMOVED lines=14> */
[----:B------:R-:W-:Y:S01]  /*10920*/  @UP1 USHF.R.U32.HI UR21, URZ, UR17, UR20 ;  /* 0x000000113f151299 */ /* 0x000fe20008011614 */
[----:B------:R-:W-:-:S03]  /*10930*/  @UP0 ULDC UR42, c[0x0][0x384] ;  /* 0x0000e100002a0ab9 */ /* 0x000fc60000000800 */
[----:B------:R-:W-:-:S04]  /*10940*/  UIADD3 UR17, -UR21, URZ, URZ ;  /* 0x0000003f15117290 */ /* 0x000fc8000fffe13f */
[----:B------:R-:W-:Y:S02]  /*10950*/  UIMAD UR17, UR23, UR17, UR19 ;  /* 0x00000011171172a4 */ /* 0x000fe4000f8e0213 */
[----:B------:R-:W-:Y:S02]  /*10960*/  UIMAD UR19, UR16, UR6, UR4 ;  /* 0x00000006101372a4 */ /* 0x000fe4000f8e0204 */
[----:B------:R-:W-:Y:S02]  /*10970*/  UIMAD UR20, UR17, UR7, UR5 ;  /* 0x00000007111472a4 */ /* 0x000fe4000f8e0205 */
[----:B------:R-:W-:Y:S01]  /*10980*/  UIADD3 UR16, UR8, 0x5400, URZ ;  /* 0x0000540008107890 */ /* 0x000fe2000fffe03f */
[----:B------:R-:W-:-:S08]  /*10990*/  UMOV UR17, UR9 ;  /* 0x0000000900117c82 */ /* 0x000fd00008000000 */
        /* <DEDUP_REMOVED lines=10> */
[----:B------:R-:W-:-:S05]  /*10a40*/  UIADD3 UR16, -UR19, URZ, URZ ;  /* 0x0000003f13107290 */ /* 0x000fca000fffe13f */
[----:B------:R-:W-:Y:S01]  /*10a50*/  @UP1 UMOV UR20, UR21 ;  /* 0x0000001500141c82 */ /* 0x000fe20008000000 */
[----:B------:R-:W-:Y:S01]  /*10a60*/  UMOV UR21, UR19 ;  /* 0x0000001300157c82 */ /* 0x000fe20008000000 */
[----:B------:R-:W-:Y:S02]  /*10a70*/  @UP1 USHF.R.U32.HI UR21, URZ, UR17, UR20 ;  /* 0x000000113f151299 */ /* 0x000fe40008011614 */
[----:B------:R-:W-:Y:S01]  /*10a80*/  UIMAD UR17, UR22, UR16, UR29 ;  /* 0x00000010161172a4 */ /* 0x000fe2000f8e021d */
[----:B------:R-:W-:Y:S01]  /*10a90*/  R2UR UR29, R40 ;  /* 0x00000000281d72ca */ /* 0x000fe200000e0000 */
[----:B------:R-:W-:-:S04]  /*10aa0*/  UIADD3 UR16, -UR21, URZ, URZ ;  /* 0x0000003f15107290 */ /* 0x000fc8000fffe13f */
[----:B------:R-:W-:Y:S02]  /*10ab0*/  UIMAD UR16, UR23, UR16, UR19 ;  /* 0x00000010171072a4 */ /* 0x000fe4000f8e0213 */
[----:B------:R-:W-:Y:S02]  /*10ac0*/  UIMAD UR19, UR17, UR6, UR4 ;  /* 0x00000006111372a4 */ /* 0x000fe4000f8e0204 */
[----:B------:R-:W-:Y:S02]  /*10ad0*/  UIMAD UR20, UR16, UR7, UR5 ;  /* 0x00000007101472a4 */ /* 0x000fe4000f8e0205 */
[----:B------:R-:W-:Y:S01]  /*10ae0*/  UIADD3 UR16, UR8, 0x5c00, URZ ;  /* 0x00005c0008107890 */ /* 0x000fe2000fffe03f */
[----:B------:R-:W-:-:S08]  /*10af0*/  UMOV UR17, UR9 ;  /* 0x0000000900117c82 */ /* 0x000fd00008000000 */
[----:B------:R0:W-:Y:S02]  /*10b00*/  UTMALDG.4D.IM2COL [UR16], [UR14], UR30 ;  /* 0x000000100e0073b4 */ /* 0x0001e4000805801e */
[----:B0-----:R-:W-:Y:S02]  /*10b10*/  UIMAD.WIDE.U32 UR16, UR29, UR24, URZ ;  /* 0x000000181d1072a5 */ /* 0x001fe4000f8e003f */
[----:B------:R-:W-:Y:S01]  /*10b20*/  UMOV UR19, UR29 ;  /* 0x0000001d00137c82 */ /* 0x000fe20008000000 */
[----:B------:R-:W-:-:S04]  /*10b30*/  R2UR UR29, R40 ;  /* 0x00000000281d72ca */ /* 0x000fc800000e0000 */
[----:B------:R-:W-:Y:S01]  /*10b40*/  @UP0 UMOV UR24, UR17 ;  /* 0x0000001100180c82 */ /* 0x000fe20008000000 */
[----:B------:R-:W-:Y:S01]  /*10b50*/  @UP1 ULDC.64 UR16, c[0x0][0x390] ;  /* 0x0000e40000101ab9 */ /* 0x000fe20000000a00 */
[----:B------:R-:W-:-:S03]  /*10b60*/  @UP0 USHF.R.U32.HI UR19, URZ, UR25, UR24 ;  /* 0x000000193f130299 */ /* 0x000fc60008011618 */
[----:B------:R-:W-:Y:S01]  /*10b70*/  @UP0 ULDC UR24, c[0x0][0x384] ;  /* 0x0000e10000180ab9 */ /* 0x000fe20000000800 */
[----:B------:R-:W-:Y:S02]  /*10b80*/  UIMAD.WIDE.U32 UR20, UR19, UR16, URZ ;  /* 0x00000010131472a5 */ /* 0x000fe4000f8e003f */
[----:B------:R-:W-:Y:S01]  /*10b90*/  UIADD3 UR16, UR8, 0x6400, URZ ;  /* 0x0000640008107890 */ /* 0x000fe2000fffe03f */
[----:B------:R-:W-:-:S04]  /*10ba0*/  @UP0 ULDC UR25, c[0x0][0x388] ;  /* 0x0000e20000190ab9 */ /* 0x000fc80000000800 */
[----:B------:R-:W-:Y:S01]  /*10bb0*/  @UP1 UMOV UR20, UR21 ;  /* 0x0000001500141c82 */ /* 0x000fe20008000000 */
[----:B------:R-:W-:Y:S01]  /*10bc0*/  UMOV UR21, UR19 ;  /* 0x0000001300157c82 */ /* 0x000fe20008000000 */
[----:B------:R-:W-:-:S03]  /*10bd0*/  @UP1 USHF.R.U32.HI UR21, URZ, UR17, UR20 ;  /* 0x000000113f151299 */ /* 0x000fc60008011614 */
[----:B------:R-:W-:Y:S01]  /*10be0*/  UMOV UR17, UR9 ;  /* 0x0000000900117c82 */ /* 0x000fe20008000000 */
[----:B------:R-:W-:-:S04]  /*10bf0*/  UIADD3 UR20, -UR21, URZ, URZ ;  /* 0x0000003f15147290 */ /* 0x000fc8000fffe13f */
[----:B------:R-:W-:Y:S02]  /*10c00*/  UIMAD UR20, UR23, UR20, UR19 ;  /* 0x00000014171472a4 */ /* 0x000fe4000f8e0213 */
[----:B------:R-:W-:Y:S02]  /*10c10*/  UIADD3 UR19, -UR19, URZ, URZ ;  /* 0x0000003f13137290 */ /* 0x000fe4000fffe13f */
[----:B------:R-:W-:Y:S02]  /*10c20*/  UIMAD UR20, UR20, UR7, UR5 ;  /* 0x00000007141472a4 */ /* 0x000fe4000f8e0205 */
[----:B------:R-:W-:-:S04]  /*10c30*/  UIMAD UR19, UR22, UR19, UR29 ;  /* 0x00000013161372a4 */ /* 0x000fc8000f8e021d */
[----:B------:R-:W-:-:S09]  /*10c40*/  UIMAD UR19, UR19, UR6, UR4 ;  /* 0x00000006131372a4 */ /* 0x000fd2000f8e0204 */
[----:B------:R0:W-:Y:S02]  /*10c50*/  UTMALDG.4D.IM2COL [UR16], [UR14], UR30 ;  /* 0x000000100e0073b4 */ /* 0x0001e4000805801e */
[----:B0-----:R-:W-:-:S07]  /*10c60*/  UIMAD.WIDE.U32 UR16, UR39, UR24, URZ ;  /* 0x00000018271072a5 */ /* 0x001fce000f8e003f */
[----:B------:R-:W-:Y:S01]  /*10c70*/  @UP0 UMOV UR24, UR17 ;  /* 0x0000001100180c82 */ /* 0x000fe20008000000 */
[----:B------:R-:W-:Y:S01]  /*10c80*/  @UP1 ULDC.64 UR16, c[0x0][0x390] ;  /* 0x0000e40000101ab9 */ /* 0x000fe20000000a00 */
[----:B------:R-:W-:-:S04]  /*10c90*/  @UP0 USHF.R.U32.HI UR39, URZ, UR25, UR24 ;  /* 0x000000193f270299 */ /* 0x000fc80008011618 */
[----:B------:R-:W-:Y:S02]  /*10ca0*/  UIMAD.WIDE.U32 UR24, UR39, UR16, URZ ;  /* 0x00000010271872a5 */ /* 0x000fe4000f8e003f */
[----:B------:R-:W-:Y:S02]  /*10cb0*/  UIADD3 UR19, -UR39, URZ, URZ ;  /* 0x0000003f27137290 */ /* 0x000fe4000fffe13f */
[----:B------:R-:W-:Y:S01]  /*10cc0*/  UMOV UR21, UR39 ;  /* 0x0000002700157c82 */ /* 0x000fe20008000000 */
[----:B------:R-:W-:Y:S02]  /*10cd0*/  @UP1 USHF.R.U32.HI UR21, URZ, UR17, UR25 ;  /* 0x000000113f151299 */ /* 0x000fe40008011619 */
[----:B------:R-:W-:Y:S02]  /*10ce0*/  UIMAD UR19, UR22, UR19, UR43 ;  /* 0x00000013161372a4 */ /* 0x000fe4000f8e022b */
[----:B------:R-:W-:Y:S02]  /*10cf0*/  UIADD3 UR20, -UR21, URZ, URZ ;  /* 0x0000003f15147290 */ /* 0x000fe4000fffe13f */
[----:B------:R-:W-:-:S02]  /*10d00*/  UIADD3 UR16, UR8, 0x6c00, URZ ;  /* 0x00006c0008107890 */ /* 0x000fc4000fffe03f */
[----:B------:R-:W-:Y:S02]  /*10d10*/  UIMAD UR20, UR23, UR20, UR39 ;  /* 0x00000014171472a4 */ /* 0x000fe4000f8e0227 */
[----:B------:R-:W-:Y:S02]  /*10d20*/  UIMAD UR19, UR19, UR6, UR4 ;  /* 0x00000006131372a4 */ /* 0x000fe4000f8e0204 */
[----:B------:R-:W-:Y:S01]  /*10d30*/  UIMAD UR20, UR20, UR7, UR5 ;  /* 0x00000007141472a4 */ /* 0x000fe2000f8e0205 */
[----:B------:R-:W-:Y:S01]  /*10d40*/  UMOV UR17, UR9 ;  /* 0x0000000900117c82 */ /* 0x000fe20008000000 */
[----:B------:R-:W-:Y:S01]  /*10d50*/  @UP0 ULDC UR24, c[0x0][0x384] ;  /* 0x0000e10000180ab9 */ /* 0x000fe20000000800 */
[----:B------:R-:W-:Y:S01]  /*10d60*/  @UP0 ULDC UR25, c[0x0][0x384] ;  /* 0x0000e10000190ab9 */ /* 0x000fe20000000800 */
[----:B------:R-:W-:Y:S01]  /*10d70*/  @UP1 ULDC.64 UR38, c[0x0][0x390] ;  /* 0x0000e40000261ab9 */ /* 0x000fe20000000a00 */
[----:B------:R-:W-:-:S04]  /*10d80*/  @UP0 ULDC UR43, c[0x0][0x388] ;  /* 0x0000e200002b0ab9 */ /* 0x000fc80000000800 */
[----:B------:R0:W-:Y:S02]  /*10d90*/  UTMALDG.4D.IM2COL [UR16], [UR14], UR30 ;  /* 0x000000100e0073b4 */ /* 0x0001e4000805801e */
[----:B0-----:R-:W-:Y:S02]  /*10da0*/  UIMAD.WIDE.U32 UR20, UR40, UR24, URZ ;  /* 0x00000018281472a5 */ /* 0x001fe4000f8e003f */
[----:B------:R-:W-:Y:S01]  /*10db0*/  UIMAD.WIDE.U32 UR16, UR34, UR25, URZ ;  /* 0x00000019221072a5 */ /* 0x000fe2000f8e003f */
[----:B------:R-:W-:Y:S01]  /*10dc0*/  @UP0 ULDC UR24, c[0x0][0x388] ;  /* 0x0000e20000180ab9 */ /* 0x000fe20000000800 */
[----:B------:R-:W-:Y:S01]  /*10dd0*/  UMOV UR19, UR40 ;  /* 0x0000002800137c82 */ /* 0x000fe20008000000 */
[----:B------:R-:W-:Y:S02]  /*10de0*/  @UP0 ULDC UR40, c[0x0][0x384] ;  /* 0x0000e10000280ab9 */ /* 0x000fe40000000800 */
[----:B------:R-:W-:Y:S01]  /*10df0*/  @UP0 ULDC UR20, c[0x0][0x388] ;  /* 0x0000e20000140ab9 */ /* 0x000fe20000000800 */
[----:B------:R-:W-:Y:S01]  /*10e00*/  @UP0 UMOV UR25, UR21 ;  /* 0x0000001500190c82 */ /* 0x000fe20008000000 */
[----:B------:R-:W-:-:S02]  /*10e10*/  @UP0 USHF.R.U32.HI UR31, URZ, UR20, UR17 ;  /* 0x000000143f1f0299 */ /* 0x000fc40008011611 */
[----:B------:R-:W-:Y:S01]  /*10e20*/  @UP0 USHF.R.U32.HI UR19, URZ, UR24, UR25 ;  /* 0x000000183f130299 */ /* 0x000fe20008011619 */
[----:B------:R-:W-:Y:S02]  /*10e30*/  @UP1 ULDC.64 UR16, c[0x0][0x390] ;  /* 0x0000e40000101ab9 */ /* 0x000fe40000000a00 */
[----:B------:R-:W-:Y:S01]  /*10e40*/  @UP1 ULDC.64 UR24, c[0x0][0x390] ;  /* 0x0000e40000181ab9 */ /* 0x000fe20000000a00 */
[----:B------:R-:W-:Y:S02]  /*10e50*/  UIMAD.WIDE.U32 UR20, UR31, UR16, URZ ;  /* 0x000000101f1472a5 */ /* 0x000fe4000f8e003f */
[----:B------:R-:W-:Y:S02]  /*10e60*/  UIMAD.WIDE.U32 UR26, UR19, UR24, URZ ;  /* 0x00000018131a72a5 */ /* 0x000fe4000f8e003f */
[----:B------:R-:W-:Y:S01]  /*10e70*/  UMOV UR29, UR19 ;  /* 0x00000013001d7c82 */ /* 0x000fe20008000000 */
[----:B------:R-:W-:Y:S02]  /*10e80*/  UIADD3 UR24, UR8, 0x7400, URZ ;  /* 0x0000740008187890 */ /* 0x000fe4000fffe03f */
[----:B------:R-:W-:Y:S01]  /*10e90*/  @UP1 USHF.R.U32.HI UR29, URZ, UR25, UR27 ;  /* 0x000000193f1d1299 */ /* 0x000fe2000801161b */
[----:B------:R-:W-:Y:S01]  /*10ea0*/  @UP1 UMOV UR16, UR21 ;  /* 0x0000001500101c82 */ /* 0x000fe20008000000 */
[----:B------:R-:W-:Y:S01]  /*10eb0*/  UMOV UR21, UR31 ;  /* 0x0000001f00157c82 */ /* 0x000fe20008000000 */
[----:B------:R-:W-:-:S02]  /*10ec0*/  @UP1 USHF.R.U32.HI UR21, URZ, UR17, UR16 ;  /* 0x000000113f151299 */ /* 0x000fc40008011610 */
[----:B------:R-:W-:Y:S02]  /*10ed0*/  UIADD3 UR16, -UR19, URZ, URZ ;  /* 0x0000003f13107290 */ /* 0x000fe4000fffe13f */
[----:B------:R-:W-:Y:S01]  /*10ee0*/  UIADD3 UR20, -UR29, URZ, URZ ;  /* 0x0000003f1d147290 */ /* 0x000fe2000fffe13f */
[----:B------:R-:W-:Y:S01]  /*10ef0*/  @UP0 ULDC UR26, c[0x0][0x384] ;  /* 0x0000e100001a0ab9 */ /* 0x000fe20000000800 */
[----:B------:R-:W-:Y:S02]  /*10f00*/  UIMAD UR16, UR22, UR16, UR28 ;  /* 0x00000010161072a4 */ /* 0x000fe4000f8e021c */
[----:B------:R-:W-:Y:S02]  /*10f10*/  UIMAD.WIDE.U32 UR26, UR32, UR26, URZ ;  /* 0x0000001a201a72a5 */ /* 0x000fe4000f8e003f */
[----:B------:R-:W-:Y:S01]  /*10f20*/  UIMAD UR20, UR23, UR20, UR19 ;  /* 0x00000014171472a4 */ /* 0x000fe2000f8e0213 */
[----:B------:R-:W-:Y:S01]  /*10f30*/  @UP0 ULDC UR17, c[0x0][0x388] ;  /* 0x0000e20000110ab9 */ /* 0x000fe20000000800 */
[----:B------:R-:W-:Y:S01]  /*10f40*/  UMOV UR25, UR9 ;  /* 0x0000000900197c82 */ /* 0x000fe20008000000 */
[----:B------:R-:W-:-:S02]  /*10f50*/  @UP0 USHF.R.U32.HI UR32, URZ, UR17, UR27 ;  /* 0x000000113f200299 */ /* 0x000fc4000801161b */
[----:B------:R-:W-:Y:S02]  /*10f60*/  UIMAD UR27, UR16, UR6, UR4 ;  /* 0x00000006101b72a4 */ /* 0x000fe4000f8e0204 */
[----:B------:R-:W-:Y:S02]  /*10f70*/  UIMAD UR28, UR20, UR7, UR5 ;  /* 0x00000007141c72a4 */ /* 0x000fe4000f8e0205 */
[----:B------:R-:W-:Y:S02]  /*10f80*/  UIADD3 UR17, -UR31, URZ, URZ ;  /* 0x0000003f1f117290 */ /* 0x000fe4000fffe13f */
[----:B------:R-:W-:Y:S02]  /*10f90*/  UIADD3 UR16, -UR21, URZ, URZ ;  /* 0x0000003f15107290 */ /* 0x000fe4000fffe13f */
[----:B------:R-:W-:Y:S02]  /*10fa0*/  UIMAD UR17, UR22, UR17, UR41 ;  /* 0x00000011161172a4 */ /* 0x000fe4000f8e0229 */
[----:B------:R-:W-:Y:S01]  /*10fb0*/  UIMAD UR20, UR23, UR16, UR31 ;  /* 0x00000010171472a4 */ /* 0x000fe2000f8e021f */
[----:B------:R-:W-:Y:S01]  /*10fc0*/  UMOV UR26, UR18 ;  /* 0x00000012001a7c82 */ /* 0x000fe20008000000 */
[----:B------:R-:W-:Y:S01]  /*10fd0*/  UIADD3 UR16, UR8, 0x7c00, URZ ;  /* 0x00007c0008107890 */ /* 0x000fe2000fffe03f */
[----:B------:R0:W-:Y:S01]  /*10fe0*/  UTMALDG.4D.IM2COL [UR24], [UR14], UR30 ;  /* 0x000000180e0073b4 */ /* 0x0001e2000805801e */
[----:B------:R-:W-:-:S02]  /*10ff0*/  UIMAD UR19, UR17, UR6, UR4 ;  /* 0x00000006111372a4 */ /* 0x000fc4000f8e0204 */
[----:B------:R-:W-:Y:S01]  /*11000*/  UIMAD UR20, UR20, UR7, UR5 ;  /* 0x00000007141472a4 */ /* 0x000fe2000f8e0205 */
[----:B------:R-:W-:Y:S01]  /*11010*/  UMOV UR17, UR9 ;  /* 0x0000000900117c82 */ /* 0x000fe20008000000 */
[----:B------:R-:W-:Y:S01]  /*11020*/  UMOV UR34, UR11 ;  /* 0x0000000b00227c82 */ /* 0x000fe20008000000 */
[----:B------:R-:W-:-:S06]  /*11030*/  UIMAD.WIDE.U32 UR40, UR11, UR40, URZ ;  /* 0x000000280b2872a5 */ /* 0x000fcc000f8e003f */
[----:B------:R1:W-:Y:S01]  /*11040*/  UTMALDG.4D.IM2COL [UR16], [UR14], UR30 ;  /* 0x000000100e0073b4 */ /* 0x0003e2000805801e */
[----:B------:R-:W-:Y:S01]  /*11050*/  @UP0 ULDC UR40, c[0x0][0x388] ;  /* 0x0000e20000280ab9 */ /* 0x000fe20000000800 */
[----:B0-----:R-:W-:Y:S01]  /*11060*/  @UP1 ULDC.64 UR24, c[0x0][0x390] ;  /* 0x0000e40000181ab9 */ /* 0x001fe20000000a00 */
[----:B------:R-:W-:Y:S01]  /*11070*/  @UP0 ULDC UR27, c[0x0][0x384] ;  /* 0x0000e100001b0ab9 */ /* 0x000fe20000000800 */
[----:B------:R-:W-:Y:S01]  /*11080*/  UIMAD.WIDE.U32 UR28, UR32, UR24, URZ ;  /* 0x00000018201c72a5 */ /* 0x000fe2000f8e003f */
[----:B------:R-:W-:-:S06]  /*11090*/  UMOV UR26, UR36 ;  /* 0x00000024001a7c82 */ /* 0x000fcc0008000000 */
[----:B------:R-:W-:Y:S01]  /*110a0*/  @UP1 UMOV UR31, UR29 ;  /* 0x0000001d001f1c82 */ /* 0x000fe20008000000 */
[----:B-1----:R-:W-:Y:S01]  /*110b0*/  UMOV UR21, UR32 ;  /* 0x0000002000157c82 */ /* 0x002fe20008000000 */
[----:B------:R-:W-:Y:S02]  /*110c0*/  @UP1 USHF.R.U32.HI UR21, URZ, UR25, UR31 ;  /* 0x000000193f151299 */ /* 0x000fe4000801161f */
[----:B------:R-:W-:Y:S02]  /*110d0*/  UIADD3 UR25, -UR32, URZ, URZ ;  /* 0x0000003f20197290 */ /* 0x000fe4000fffe13f */
[----:B------:R-:W-:Y:S02]  /*110e0*/  UIADD3 UR24, -UR21, URZ, URZ ;  /* 0x0000003f15187290 */ /* 0x000fe4000fffe13f */
[----:B------:R-:W-:Y:S02]  /*110f0*/  UIMAD UR47, UR22, UR25, UR47 ;  /* 0x00000019162f72a4 */ /* 0x000fe4000f8e022f */
[----:B------:R-:W-:-:S02]  /*11100*/  UIMAD UR20, UR23, UR24, UR32 ;  /* 0x00000018171472a4 */ /* 0x000fc4000f8e0220 */
[----:B------:R-:W-:Y:S02]  /*11110*/  UIADD3 UR16, UR8, 0x8400, URZ ;  /* 0x0000840008107890 */ /* 0x000fe4000fffe03f */
[----:B------:R-:W-:Y:S02]  /*11120*/  UIMAD UR19, UR47, UR6, UR4 ;  /* 0x000000062f1372a4 */ /* 0x000fe4000f8e0204 */
[----:B------:R-:W-:Y:S02]  /*11130*/  UIMAD UR20, UR20, UR7, UR5 ;  /* 0x00000007141472a4 */ /* 0x000fe4000f8e0205 */
[----:B------:R-:W-:Y:S01]  /*11140*/  UIMAD.WIDE.U32 UR24, UR36, UR27, URZ ;  /* 0x0000001b241872a5 */ /* 0x000fe2000f8e003f */
[----:B------:R-:W-:Y:S02]  /*11150*/  UMOV UR31, UR35 ;  /* 0x00000023001f7c82 */ /* 0x000fe40008000000 */
[----:B------:R-:W-:Y:S01]  /*11160*/  @UP0 ULDC UR27, c[0x0][0x388] ;  /* 0x0000e200001b0ab9 */ /* 0x000fe20000000800 */
[----:B------:R-:W-:Y:S01]  /*11170*/  UMOV UR32, UR37 ;  /* 0x0000002500207c82 */ /* 0x000fe20008000000 */
[----:B------:R-:W-:-:S02]  /*11180*/  @UP0 USHF.R.U32.HI UR26, URZ, UR27, UR25 ;  /* 0x0000001b3f1a0299 */ /* 0x000fc40008011619 */
[----:B------:R0:W-:Y:S01]  /*11190*/  UTMALDG.4D.IM2COL [UR16], [UR14], UR30 ;  /* 0x000000100e0073b4 */ /* 0x0001e2000805801e */
[----:B------:R-:W-:Y:S01]  /*111a0*/  @UP0 ULDC UR27, c[0x0][0x384] ;  /* 0x0000e100001b0ab9 */ /* 0x000fe20000000800 */
[----:B------:R-:W-:Y:S01]  /*111b0*/  @UP1 ULDC.64 UR24, c[0x0][0x390] ;  /* 0x0000e40000181ab9 */ /* 0x000fe20000000a00 */
[----:B------:R-:W-:Y:S01]  /*111c0*/  UMOV UR36, UR52 ;  /* 0x0000003400247c82 */ /* 0x000fe20008000000 */
[----:B------:R-:W-:Y:S01]  /*111d0*/  @UP0 ULDC UR47, c[0x0][0x384] ;  /* 0x0000e100002f0ab9 */ /* 0x000fe20000000800 */
[----:B------:R-:W-:Y:S01]  /*111e0*/  UMOV UR29, UR26 ;  /* 0x0000001a001d7c82 */ /* 0x000fe20008000000 */
[----:B0-----:R-:W-:Y:S01]  /*111f0*/  UIMAD.WIDE.U32 UR20, UR13, UR27, URZ ;  /* 0x0000001b0d1472a5 */ /* 0x001fe2000f8e003f */
[----:B------:R-:W-:Y:S01]  /*11200*/  @UP0 ULDC UR19, c[0x0][0x388] ;  /* 0x0000e20000130ab9 */ /* 0x000fe20000000800 */
[----:B------:R-:W-:Y:S02]  /*11210*/  UIMAD.WIDE.U32 UR16, UR26, UR24, URZ ;  /* 0x000000181a1072a5 */ /* 0x000fe4000f8e003f */
[----:B------:R-:W-:-:S02]  /*11220*/  @UP0 USHF.R.U32.HI UR13, URZ, UR19, UR21 ;  /* 0x000000133f0d0299 */ /* 0x000fc40008011615 */
[----:B------:R-:W-:Y:S02]  /*11230*/  UIADD3 UR19, -UR26, URZ, URZ ;  /* 0x0000003f1a137290 */ /* 0x000fe4000fffe13f */
[----:B------:R-:W-:Y:S01]  /*11240*/  UIMAD.WIDE.U32 UR20, UR13, UR38, URZ ;  /* 0x000000260d1472a5 */ /* 0x000fe2000f8e003f */
[----:B------:R-:W-:Y:S01]  /*11250*/  @UP1 UMOV UR27, UR17 ;  /* 0x00000011001b1c82 */ /* 0x000fe20008000000 */
[----:B------:R-:W-:Y:S02]  /*11260*/  UIADD3 UR24, UR8, 0x8c00, URZ ;  /* 0x00008c0008187890 */ /* 0x000fe4000fffe03f */
[----:B------:R-:W-:-:S03]  /*11270*/  @UP1 USHF.R.U32.HI UR29, URZ, UR25, UR27 ;  /* 0x000000193f1d1299 */ /* 0x000fc6000801161b */
[----:B------:R-:W-:Y:S01]  /*11280*/  @UP1 UMOV UR20, UR21 ;  /* 0x0000001500141c82 */ /* 0x000fe20008000000 */
[----:B------:R-:W-:Y:S01]  /*11290*/  UMOV UR21, UR13 ;  /* 0x0000000d00157c82 */ /* 0x000fe20008000000 */
[----:B------:R-:W-:Y:S02]  /*112a0*/  @UP1 USHF.R.U32.HI UR21, URZ, UR39, UR20 ;  /* 0x000000273f151299 */ /* 0x000fe40008011614 */
[----:B------:R-:W-:Y:S02]  /*112b0*/  UIADD3 UR17, -UR29, URZ, URZ ;  /* 0x0000003f1d117290 */ /* 0x000fe4000fffe13f */
[----:B------:R-:W-:Y:S01]  /*112c0*/  UIMAD UR27, UR22, UR19, UR10 ;  /* 0x00000013161b72a4 */ /* 0x000fe2000f8e020a */
[----:B------:R-:W-:Y:S01]  /*112d0*/  R2UR UR10, R47 ;  /* 0x000000002f0a72ca */ /* 0x000fe200000e0000 */
[----:B------:R-:W-:Y:S02]  /*112e0*/  UIADD3 UR19, -UR13, URZ, URZ ;  /* 0x0000003f0d137290 */ /* 0x000fe4000fffe13f */
[----:B------:R-:W-:-:S02]  /*112f0*/  UIADD3 UR20, -UR21, URZ, URZ ;  /* 0x0000003f15147290 */ /* 0x000fc4000fffe13f */
[----:B------:R-:W-:Y:S02]  /*11300*/  UIMAD UR17, UR23, UR17, UR26 ;  /* 0x00000011171172a4 */ /* 0x000fe4000f8e021a */
[----:B------:R-:W-:Y:S02]  /*11310*/  UIMAD UR19, UR22, UR19, UR46 ;  /* 0x00000013161372a4 */ /* 0x000fe4000f8e022e */
[----:B------:R-:W-:Y:S02]  /*11320*/  UIMAD UR20, UR23, UR20, UR13 ;  /* 0x00000014171472a4 */ /* 0x000fe4000f8e020d */
[----:B------:R-:W-:Y:S02]  /*11330*/  UIMAD UR27, UR27, UR6, UR4 ;  /* 0x000000061b1b72a4 */ /* 0x000fe4000f8e0204 */
[----:B------:R-:W-:Y:S02]  /*11340*/  UIMAD UR28, UR17, UR7, UR5 ;  /* 0x00000007111c72a4 */ /* 0x000fe4000f8e0205 */
[----:B------:R-:W-:-:S02]  /*11350*/  UIADD3 UR16, UR8, 0x9400, URZ ;  /* 0x0000940008107890 */ /* 0x000fc4000fffe03f */
[----:B------:R-:W-:Y:S02]  /*11360*/  UIMAD UR19, UR19, UR6, UR4 ;  /* 0x00000006131372a4 */ /* 0x000fe4000f8e0204 */
[----:B------:R-:W-:Y:S01]  /*11370*/  UIMAD UR20, UR20, UR7, UR5 ;  /* 0x00000007141472a4 */ /* 0x000fe2000f8e0205 */
[----:B------:R-:W-:Y:S01]  /*11380*/  UMOV UR25, UR9 ;  /* 0x0000000900197c82 */ /* 0x000fe20008000000 */
[----:B------:R-:W-:Y:S01]  /*11390*/  UMOV UR26, UR18 ;  /* 0x00000012001a7c82 */ /* 0x000fe20008000000 */
[----:B------:R-:W-:Y:S01]  /*113a0*/  UMOV UR17, UR9 ;  /* 0x0000000900117c82 */ /* 0x000fe20008000000 */
[----:B------:R0:W-:Y:S01]  /*113b0*/  UTMALDG.4D.IM2COL [UR24], [UR14], UR30 ;  /* 0x000000180e0073b4 */ /* 0x0001e2000805801e */
[----:B------:R-:W-:Y:S01]  /*113c0*/  @UP0 ULDC UR13, c[0x0][0x384] ;  /* 0x0000e100000d0ab9 */ /* 0x000fe20000000800 */
[----:B------:R-:W-:Y:S01]  /*113d0*/  UMOV UR39, UR48 ;  /* 0x0000003000277c82 */ /* 0x000fe20008000000 */
[----:B------:R-:W-:Y:S01]  /*113e0*/  UMOV UR38, UR61 ;  /* 0x0000003d00267c82 */ /* 0x000fe20008000000 */
[----:B------:R-:W-:Y:S01]  /*113f0*/  @UP0 ULDC UR46, c[0x0][0x384] ;  /* 0x0000e100002e0ab9 */ /* 0x000fe20000000800 */
[----:B------:R1:W-:Y:S01]  /*11400*/  UTMALDG.4D.IM2COL [UR16], [UR14], UR30 ;  /* 0x000000100e0073b4 */ /* 0x0003e2000805801e */
[----:B0-----:R-:W-:Y:S01]  /*11410*/  @UP0 ULDC UR24, c[0x0][0x384] ;  /* 0x0000e10000180ab9 */ /* 0x001fe20000000800 */
[----:B------:R-:W-:Y:S01]  /*11420*/  @UP0 ULDC UR25, c[0x0][0x388] ;  /* 0x0000e20000190ab9 */ /* 0x000fe20000000800 */
[----:B------:R-:W-:Y:S01]  /*11430*/  @UP1 ULDC.64 UR26, c[0x0][0x390] ;  /* 0x0000e400001a1ab9 */ /* 0x000fe20000000a00 */
[----:B-1----:R-:W-:-:S02]  /*11440*/  UIMAD.WIDE.U32 UR16, UR35, UR13, URZ ;  /* 0x0000000d231072a5 */ /* 0x002fc4000f8e003f */
[----:B------:R-:W-:Y:S01]  /*11450*/  UIMAD.WIDE.U32 UR20, UR12, UR24, URZ ;  /* 0x000000180c1472a5 */ /* 0x000fe2000f8e003f */
[----:B------:R-:W-:-:S03]  /*11460*/  @UP0 ULDC UR13, c[0x0][0x388] ;  /* 0x0000e200000d0ab9 */ /* 0x000fc60000000800 */
[----:B------:R-:W-:Y:S01]  /*11470*/  @UP0 USHF.R.U32.HI UR12, URZ, UR13, UR21 ;  /* 0x0000000d3f0c0299 */ /* 0x000fe20008011615 */
[----:B------:R-:W-:Y:S01]  /*11480*/  @UP0 UMOV UR24, UR17 ;  /* 0x0000001100180c82 */ /* 0x000fe20008000000 */
[----:B------:R-:W-:Y:S01]  /*11490*/  @UP1 ULDC.64 UR16, c[0x0][0x390] ;  /* 0x0000e40000101ab9 */ /* 0x000fe20000000a00 */
[----:B------:R-:W-:Y:S02]  /*114a0*/  @UP0 USHF.R.U32.HI UR31, URZ, UR25, UR24 ;  /* 0x000000193f1f0299 */ /* 0x000fe40008011618 */
[----:B------:R-:W-:Y:S02]  /*114b0*/  UIMAD.WIDE.U32 UR20, UR12, UR16, URZ ;  /* 0x000000100c1472a5 */ /* 0x000fe4000f8e003f */
[----:B------:R-:W-:Y:S02]  /*114c0*/  UIMAD.WIDE.U32 UR28, UR31, UR26, URZ ;  /* 0x0000001a1f1c72a5 */ /* 0x000fe4000f8e003f */
[----:B------:R-:W-:Y:S02]  /*114d0*/  UIADD3 UR11, -UR12, URZ, URZ ;  /* 0x0000003f0c0b7290 */ /* 0x000fe4000fffe13f */
[----:B------:R-:W-:Y:S01]  /*114e0*/  UIADD3 UR24, UR8, 0x9c00, URZ ;  /* 0x00009c0008187890 */ /* 0x000fe2000fffe03f */
[----:B------:R-:W-:-:S02]  /*114f0*/  @UP1 UMOV UR19, UR21 ;  /* 0x0000001500131c82 */ /* 0x000fc40008000000 */
[----:B------:R-:W-:Y:S01]  /*11500*/  @UP1 UMOV UR13, UR29 ;  /* 0x0000001d000d1c82 */ /* 0x000fe20008000000 */
[----:B------:R-:W-:Y:S01]  /*11510*/  UMOV UR29, UR31 ;  /* 0x0000001f001d7c82 */ /* 0x000fe20008000000 */
[----:B------:R-:W-:Y:S02]  /*11520*/  @UP1 USHF.R.U32.HI UR29, URZ, UR27, UR13 ;  /* 0x0000001b3f1d1299 */ /* 0x000fe4000801160d */
[----:B------:R-:W-:Y:S01]  /*11530*/  UIADD3 UR13, -UR31, URZ, URZ ;  /* 0x0000003f1f0d7290 */ /* 0x000fe2000fffe13f */
[----:B------:R-:W-:Y:S01]  /*11540*/  UMOV UR21, UR12 ;  /* 0x0000000c00157c82 */ /* 0x000fe20008000000 */
[----:B------:R-:W-:Y:S02]  /*11550*/  @UP1 USHF.R.U32.HI UR21, URZ, UR17, UR19 ;  /* 0x000000113f151299 */ /* 0x000fe40008011613 */
[----:B------:R-:W-:Y:S01]  /*11560*/  UIMAD UR13, UR22, UR13, UR10 ;  /* 0x0000000d160d72a4 */ /* 0x000fe2000f8e020a */
[----:B------:R-:W-:Y:S01]  /*11570*/  R2UR UR10, R48 ;  /* 0x00000000300a72ca */ /* 0x000fe200000e0000 */
[----:B------:R-:W-:-:S02]  /*11580*/  UIADD3 UR17, -UR29, URZ, URZ ;  /* 0x0000003f1d117290 */ /* 0x000fc4000fffe13f */
[----:B------:R-:W-:Y:S02]  /*11590*/  UIMAD UR27, UR13, UR6, UR4 ;  /* 0x000000060d1b72a4 */ /* 0x000fe4000f8e0204 */
[----:B------:R-:W-:Y:S02]  /*115a0*/  UIADD3 UR13, -UR21, URZ, URZ ;  /* 0x0000003f150d7290 */ /* 0x000fe4000fffe13f */
[----:B------:R-:W-:Y:S02]  /*115b0*/  UIMAD UR17, UR23, UR17, UR31 ;  /* 0x00000011171172a4 */ /* 0x000fe4000f8e021f */
[----:B------:R-:W-:Y:S02]  /*115c0*/  UIMAD UR13, UR23, UR13, UR12 ;  /* 0x0000000d170d72a4 */ /* 0x000fe4000f8e020c */
[----:B------:R-:W-:Y:S02]  /*115d0*/  UIMAD UR28, UR17, UR7, UR5 ;  /* 0x00000007111c72a4 */ /* 0x000fe4000f8e0205 */
[----:B------:R-:W-:Y:S01]  /*115e0*/  UIMAD UR11, UR22, UR11, UR10 ;  /* 0x0000000b160b72a4 */ /* 0x000fe2000f8e020a */
[----:B------:R-:W-:Y:S01]  /*115f0*/  R2UR UR10, R49 ;  /* 0x00000000310a72ca */ /* 0x000fe200000e0000 */
[----:B------:R-:W-:-:S02]  /*11600*/  UIADD3 UR16, UR8, 0xa400, URZ ;  /* 0x0000a40008107890 */ /* 0x000fc4000fffe03f */
[----:B------:R-:W-:Y:S02]  /*11610*/  UIMAD UR19, UR11, UR6, UR4 ;  /* 0x000000060b1372a4 */ /* 0x000fe4000f8e0204 */
[----:B------:R-:W-:Y:S01]  /*11620*/  UIMAD UR20, UR13, UR7, UR5 ;  /* 0x000000070d1472a4 */ /* 0x000fe2000f8e0205 */
[----:B------:R-:W-:Y:S02]  /*11630*/  UMOV UR25, UR9 ;  /* 0x0000000900197c82 */ /* 0x000fe40008000000 */
[----:B------:R-:W-:Y:S01]  /*11640*/  @UP0 ULDC UR13, c[0x0][0x388] ;  /* 0x0000e200000d0ab9 */ /* 0x000fe20000000800 */
[----:B------:R-:W-:Y:S01]  /*11650*/  UMOV UR26, UR18 ;  /* 0x00000012001a7c82 */ /* 0x000fe20008000000 */
[----:B------:R-:W-:Y:S01]  /*11660*/  @UP0 USHF.R.U32.HI UR34, URZ, UR13, UR41 ;  /* 0x0000000d3f220299 */ /* 0x000fe20008011629 */
[----:B------:R0:W-:Y:S01]  /*11670*/  UTMALDG.4D.IM2COL [UR24], [UR14], UR30 ;  /* 0x000000180e0073b4 */ /* 0x0001e2000805801e */
[----:B------:R-:W-:Y:S01]  /*11680*/  UMOV UR17, UR9 ;  /* 0x0000000900117c82 */ /* 0x000fe20008000000 */
[----:B------:R-:W-:Y:S01]  /*11690*/  @UP0 ULDC UR41, c[0x0][0x384] ;  /* 0x0000e10000290ab9 */ /* 0x000fe20000000800 */
[----:B------:R-:W-:Y:S01]  /*116a0*/  UMOV UR12, UR55 ;  /* 0x00000037000c7c82 */ /* 0x000fe20008000000 */
[----:B------:R-:W-:Y:S01]  /*116b0*/  UMOV UR11, UR53 ;  /* 0x00000035000b7c82 */ /* 0x000fe20008000000 */
[----:B------:R-:W-:Y:S01]  /*116c0*/  UMOV UR31, UR59 ;  /* 0x0000003b001f7c82 */ /* 0x000fe20008000000 */
[----:B------:R-:W-:Y:S01]  /*116d0*/  UMOV UR13, UR54 ;  /* 0x00000036000d7c82 */ /* 0x000fe20008000000 */
[----:B------:R1:W-:Y:S01]  /*116e0*/  UTMALDG.4D.IM2COL [UR16], [UR14], UR30 ;  /* 0x000000100e0073b4 */ /* 0x0003e2000805801e */
[----:B0-----:R-:W-:Y:S01]  /*116f0*/  @UP1 ULDC.64 UR24, c[0x0][0x390] ;  /* 0x0000e40000181ab9 */ /* 0x001fe20000000a00 */
[----:B------:R-:W-:Y:S01]  /*11700*/  @UP0 ULDC UR28, c[0x0][0x388] ;  /* 0x0000e200001c0ab9 */ /* 0x000fe20000000800 */
[----:B------:R-:W-:Y:S01]  /*11710*/  @UP0 ULDC UR27, c[0x0][0x384] ;  /* 0x0000e100001b0ab9 */ /* 0x000fe20000000800 */
[----:B-1----:R-:W-:-:S02]  /*11720*/  UIMAD.WIDE.U32 UR16, UR34, UR24, URZ ;  /* 0x00000018221072a5 */ /* 0x002fc4000f8e003f */
[----:B------:R-:W-:Y:S01]  /*11730*/  UMOV UR21, UR34 ;  /* 0x0000002200157c82 */ /* 0x000fe20008000000 */
[----:B------:R-:W-:Y:S01]  /*11740*/  UIADD3 UR19, -UR34, URZ, URZ ;  /* 0x0000003f22137290 */ /* 0x000fe2000fffe13f */
[----:B------:R-:W-:Y:S01]  /*11750*/  @UP0 ULDC UR24, c[0x0][0x384] ;  /* 0x0000e10000180ab9 */ /* 0x000fe20000000800 */
[----:B------:R-:W-:Y:S02]  /*11760*/  UIADD3 UR16, UR8, 0xac00, URZ ;  /* 0x0000ac0008107890 */ /* 0x000fe4000fffe03f */
[----:B------:R-:W-:Y:S01]  /*11770*/  @UP1 UMOV UR26, UR17 ;  /* 0x00000011001a1c82 */ /* 0x000fe20008000000 */
[----:B------:R-:W-:Y:S01]  /*11780*/  UIMAD UR19, UR22, UR19, UR10 ;  /* 0x00000013161372a4 */ /* 0x000fe2000f8e020a */
[----:B------:R-:W-:Y:S01]  /*11790*/  R2UR UR10, R50 ;  /* 0x00000000320a72ca */ /* 0x000fe200000e0000 */
[----:B------:R-:W-:Y:S02]  /*117a0*/  @UP1 USHF.R.U32.HI UR21, URZ, UR25, UR26 ;  /* 0x000000193f151299 */ /* 0x000fe4000801161a */
[----:B------:R-:W-:-:S02]  /*117b0*/  UIMAD UR19, UR19, UR6, UR4 ;  /* 0x00000006131372a4 */ /* 0x000fc4000f8e0204 */
[----:B------:R-:W-:Y:S02]  /*117c0*/  UIADD3 UR20, -UR21, URZ, URZ ;  /* 0x0000003f15147290 */ /* 0x000fe4000fffe13f */
[----:B------:R-:W-:Y:S02]  /*117d0*/  UIMAD.WIDE.U32 UR24, UR33, UR24, URZ ;  /* 0x00000018211872a5 */ /* 0x000fe4000f8e003f */
[----:B------:R-:W-:Y:S01]  /*117e0*/  UIMAD UR20, UR23, UR20, UR34 ;  /* 0x00000014171472a4 */ /* 0x000fe2000f8e0222 */
[----:B------:R-:W-:Y:S01]  /*117f0*/  UMOV UR17, UR9 ;  /* 0x0000000900117c82 */ /* 0x000fe20008000000 */
[----:B------:R-:W-:Y:S02]  /*11800*/  @UP0 USHF.R.U32.HI UR33, URZ, UR28, UR25 ;  /* 0x0000001c3f210299 */ /* 0x000fe40008011619 */
[----:B------:R-:W-:Y:S01]  /*11810*/  UIMAD UR20, UR20, UR7, UR5 ;  /* 0x00000007141472a4 */ /* 0x000fe2000f8e0205 */
[----:B------:R-:W-:Y:S01]  /*11820*/  @UP1 ULDC.64 UR24, c[0x0][0x390] ;  /* 0x0000e40000181ab9 */ /* 0x000fe20000000a00 */
[----:B------:R-:W-:Y:S01]  /*11830*/  @UP0 ULDC UR26, c[0x0][0x388] ;  /* 0x0000e200001a0ab9 */ /* 0x000fe20000000800 */
[----:B------:R-:W-:-:S02]  /*11840*/  @UP1 ULDC.64 UR34, c[0x0][0x390] ;  /* 0x0000e40000221ab9 */ /* 0x000fc40000000a00 */
[----:B------:R-:W-:-:S04]  /*11850*/  UMOV UR29, UR33 ;  /* 0x00000021001d7c82 */ /* 0x000fc80008000000 */
[----:B------:R0:W-:Y:S02]  /*11860*/  UTMALDG.4D.IM2COL [UR16], [UR14], UR30 ;  /* 0x000000100e0073b4 */ /* 0x0001e4000805801e */
[----:B0-----:R-:W-:Y:S02]  /*11870*/  UIMAD.WIDE.U32 UR20, UR37, UR27, URZ ;  /* 0x0000001b251472a5 */ /* 0x001fe4000f8e003f */
[----:B------:R-:W-:Y:S02]  /*11880*/  UIMAD.WIDE.U32 UR16, UR33, UR24, URZ ;  /* 0x00000018211072a5 */ /* 0x000fe4000f8e003f */
[----:B------:R-:W-:Y:S02]  /*11890*/  @UP0 USHF.R.U32.HI UR32, URZ, UR26, UR21 ;  /* 0x0000001a3f200299 */ /* 0x000fe40008011615 */
[----:B------:R-:W-:Y:S02]  /*118a0*/  UIADD3 UR19, -UR33, URZ, URZ ;  /* 0x0000003f21137290 */ /* 0x000fe4000fffe13f */
[----:B------:R-:W-:Y:S01]  /*118b0*/  UIMAD.WIDE.U32 UR20, UR32, UR34, URZ ;  /* 0x00000022201472a5 */ /* 0x000fe2000f8e003f */
[----:B------:R-:W-:Y:S01]  /*118c0*/  @UP1 UMOV UR27, UR17 ;  /* 0x00000011001b1c82 */ /* 0x000fe20008000000 */
[----:B------:R-:W-:-:S02]  /*118d0*/  UIADD3 UR24, UR8, 0xb400, URZ ;  /* 0x0000b40008187890 */ /* 0x000fc4000fffe03f */
[----:B------:R-:W-:Y:S02]  /*118e0*/  @UP1 USHF.R.U32.HI UR29, URZ, UR25, UR27 ;  /* 0x000000193f1d1299 */ /* 0x000fe4000801161b */
[----:B------:R-:W-:Y:S01]  /*118f0*/  UIMAD UR27, UR22, UR19, UR10 ;  /* 0x00000013161b72a4 */ /* 0x000fe2000f8e020a */
[----:B------:R-:W-:Y:S01]  /*11900*/  R2UR UR10, R51 ;  /* 0x00000000330a72ca */ /* 0x000fe200000e0000 */
[----:B------:R-:W-:Y:S01]  /*11910*/  @UP1 UMOV UR20, UR21 ;  /* 0x0000001500141c82 */ /* 0x000fe20008000000 */
[----:B------:R-:W-:Y:S01]  /*11920*/  UMOV UR21, UR32 ;  /* 0x0000002000157c82 */ /* 0x000fe20008000000 */
[----:B------:R-:W-:Y:S02]  /*11930*/  @UP1 USHF.R.U32.HI UR21, URZ, UR35, UR20 ;  /* 0x000000233f151299 */ /* 0x000fe40008011614 */
[----:B------:R-:W-:Y:S02]  /*11940*/  UIADD3 UR17, -UR29, URZ, URZ ;  /* 0x0000003f1d117290 */ /* 0x000fe4000fffe13f */
[----:B------:R-:W-:-:S02]  /*11950*/  UIADD3 UR19, -UR32, URZ, URZ ;  /* 0x0000003f20137290 */ /* 0x000fc4000fffe13f */
[----:B------:R-:W-:Y:S02]  /*11960*/  UIADD3 UR20, -UR21, URZ, URZ ;  /* 0x0000003f15147290 */ /* 0x000fe4000fffe13f */
[----:B------:R-:W-:Y:S02]  /*11970*/  UIMAD UR17, UR23, UR17, UR33 ;  /* 0x00000011171172a4 */ /* 0x000fe4000f8e0221 */
[----:B------:R-:W-:Y:S02]  /*11980*/  UIMAD UR19, UR22, UR19, UR10 ;  /* 0x00000013161372a4 */ /* 0x000fe4000f8e020a */
[----:B------:R-:W-:Y:S02]  /*11990*/  UIMAD UR20, UR23, UR20, UR32 ;  /* 0x00000014171472a4 */ /* 0x000fe4000f8e0220 */
[----:B------:R-:W-:Y:S02]  /*119a0*/  UIMAD UR27, UR27, UR6, UR4 ;  /* 0x000000061b1b72a4 */ /* 0x000fe4000f8e0204 */
[----:B------:R-:W-:-:S02]  /*119b0*/  UIMAD UR28, UR17, UR7, UR5 ;  /* 0x00000007111c72a4 */ /* 0x000fc4000f8e0205 */
[----:B------:R-:W-:Y:S02]  /*119c0*/  UIADD3 UR16, UR8, 0xbc00, URZ ;  /* 0x0000bc0008107890 */ /* 0x000fe4000fffe03f */
[----:B------:R-:W-:Y:S02]  /*119d0*/  UIMAD UR19, UR19, UR6, UR4 ;  /* 0x00000006131372a4 */ /* 0x000fe4000f8e0204 */
[----:B------:R-:W-:Y:S01]  /*119e0*/  UIMAD UR20, UR20, UR7, UR5 ;  /* 0x00000007141472a4 */ /* 0x000fe2000f8e0205 */
[----:B------:R-:W-:Y:S01]  /*119f0*/  UMOV UR25, UR9 ;  /* 0x0000000900197c82 */ /* 0x000fe20008000000 */
[----:B------:R-:W-:Y:S01]  /*11a00*/  UMOV UR26, UR18 ;  /* 0x00000012001a7c82 */ /* 0x000fe20008000000 */
[----:B------:R-:W-:Y:S01]  /*11a10*/  UMOV UR17, UR9 ;  /* 0x0000000900117c82 */ /* 0x000fe20008000000 */
[----:B------:R0:W-:Y:S01]  /*11a20*/  UTMALDG.4D.IM2COL [UR24], [UR14], UR30 ;  /* 0x000000180e0073b4 */ /* 0x0001e2000805801e */
[----:B------:R-:W-:Y:S01]  /*11a30*/  @UP0 ULDC UR33, c[0x0][0x388] ;  /* 0x0000e20000210ab9 */ /* 0x000fe20000000800 */
[----:B------:R-:W-:Y:S01]  /*11a40*/  @UP0 ULDC UR32, c[0x0][0x388] ;  /* 0x0000e20000200ab9 */ /* 0x000fe20000000800 */
[----:B------:R-:W-:Y:S01]  /*11a50*/  @UP0 ULDC UR37, c[0x0][0x384] ;  /* 0x0000e10000250ab9 */ /* 0x000fe20000000800 */
[----:B------:R-:W-:Y:S01]  /*11a60*/  @UP0 ULDC UR35, c[0x0][0x384] ;  /* 0x0000e10000230ab9 */ /* 0x000fe20000000800 */
[----:B------:R-:W-:Y:S01]  /*11a70*/  @UP0 ULDC UR34, c[0x0][0x388] ;  /* 0x0000e20000220ab9 */ /* 0x000fe20000000800 */
[----:B------:R1:W-:Y:S01]  /*11a80*/  UTMALDG.4D.IM2COL [UR16], [UR14], UR30 ;  /* 0x000000100e0073b4 */ /* 0x0003e2000805801e */
[----:B0-----:R-:W-:Y:S01]  /*11a90*/  @UP1 ULDC.64 UR28, c[0x0][0x390] ;  /* 0x0000e400001c1ab9 */ /* 0x001fe20000000a00 */
[----:B------:R-:W-:Y:S01]  /*11aa0*/  @UP1 ULDC.64 UR26, c[0x0][0x390] ;  /* 0x0000e400001a1ab9 */ /* 0x000fe20000000a00 */
[----:B-1----:R-:W-:-:S02]  /*11ab0*/  UIMAD.WIDE.U32 UR16, UR44, UR45, URZ ;  /* 0x0000002d2c1072a5 */ /* 0x002fc4000f8e003f */
[----:B------:R-:W-:Y:S01]  /*11ac0*/  UIMAD.WIDE.U32 UR20, UR48, UR41, URZ ;  /* 0x00000029301472a5 */ /* 0x000fe2000f8e003f */
[----:B------:R-:W-:Y:S01]  /*11ad0*/  @UP0 ULDC UR19, c[0x0][0x388] ;  /* 0x0000e20000130ab9 */ /* 0x000fe20000000800 */
[----:B------:R-:W-:-:S03]  /*11ae0*/  UIADD3 UR15, UR8, 0xc400, URZ ;  /* 0x0000c400080f7890 */ /* 0x000fc6000fffe03f */
[----:B------:R-:W-:Y:S01]  /*11af0*/  @UP0 UMOV UR24, UR17 ;  /* 0x0000001100180c82 */ /* 0x000fe20008000000 */
[----:B------:R-:W-:Y:S01]  /*11b00*/  @UP0 USHF.R.U32.HI UR39, URZ, UR43, UR21 ;  /* 0x0000002b3f270299 */ /* 0x000fe20008011615 */
[----:B------:R-:W-:Y:S01]  /*11b10*/  R2UR UR43, R52 ;  /* 0x00000000342b72ca */ /* 0x000fe200000e0000 */
[----:B------:R-:W-:Y:S01]  /*11b20*/  @UP0 USHF.R.U32.HI UR44, URZ, UR40, UR24 ;  /* 0x000000283f2c0299 */ /* 0x000fe20008011618 */
[----:B------:R-:W-:Y:S01]  /*11b30*/  IMAD.U32 R23, RZ, RZ, UR15 ;  /* 0x0000000fff177e24 */ /* 0x000fe2000f8e00ff */
[----:B------:R-:W-:Y:S01]  /*11b40*/  UIMAD.WIDE.U32 UR24, UR61, UR42, URZ ;  /* 0x0000002a3d1872a5 */ /* 0x000fe2000f8e003f */
[----:B------:R-:W-:Y:S01]  /*11b50*/  R2UR UR42, R56 ;  /* 0x00000000382a72ca */ /* 0x000fe200000e0000 */
[----:B------:R-:W-:Y:S02]  /*11b60*/  UIMAD.WIDE.U32 UR40, UR44, UR28, URZ ;  /* 0x0000001c2c2872a5 */ /* 0x000fe4000f8e003f */
[----:B------:R-:W-:Y:S01]  /*11b70*/  UIMAD.WIDE.U32 UR20, UR52, UR49, URZ ;  /* 0x00000031341472a5 */ /* 0x000fe2000f8e003f */
[----:B------:R-:W-:Y:S01]  /*11b80*/  @UP1 ULDC.64 UR16, c[0x0][0x390] ;  /* 0x0000e40000101ab9 */ /* 0x000fe20000000a00 */
[----:B------:R-:W-:Y:S01]  /*11b90*/  UMOV UR14, UR44 ;  /* 0x0000002c000e7c82 */ /* 0x000fe20008000000 */
[----:B------:R-:W-:-:S02]  /*11ba0*/  @UP1 USHF.R.U32.HI UR14, URZ, UR29, UR41 ;  /* 0x0000001d3f0e1299 */ /* 0x000fc40008011629 */
[----:B------:R-:W-:Y:S01]  /*11bb0*/  @UP0 UMOV UR40, UR25 ;  /* 0x0000001900280c82 */ /* 0x000fe20008000000 */
[----:B------:R-:W-:Y:S01]  /*11bc0*/  UMOV UR10, UR39 ;  /* 0x00000027000a7c82 */ /* 0x000fe20008000000 */
[----:B------:R-:W-:Y:S02]  /*11bd0*/  @UP0 USHF.R.U32.HI UR38, URZ, UR33, UR40 ;  /* 0x000000213f260299 */ /* 0x000fe40008011628 */
[----:B------:R-:W-:Y:S01]  /*11be0*/  UIMAD.WIDE.U32 UR40, UR39, UR16, URZ ;  /* 0x00000010272872a5 */ /* 0x000fe2000f8e003f */
[----:B------:R-:W-:Y:S02]  /*11bf0*/  @UP1 ULDC.64 UR28, c[0x0][0x390] ;  /* 0x0000e400001c1ab9 */ /* 0x000fe40000000a00 */
[----:B------:R-:W-:Y:S01]  /*11c00*/  @UP0 UMOV UR16, UR21 ;  /* 0x0000001500100c82 */ /* 0x000fe20008000000 */
[----:B------:R-:W-:Y:S02]  /*11c10*/  @UP1 USHF.R.U32.HI UR10, URZ, UR17, UR41 ;  /* 0x000000113f0a1299 */ /* 0x000fe40008011629 */
[----:B------:R-:W-:-:S02]  /*11c20*/  @UP0 USHF.R.U32.HI UR36, URZ, UR32, UR16 ;  /* 0x000000203f240299 */ /* 0x000fc40008011610 */
[----:B------:R-:W-:Y:S02]  /*11c30*/  UIMAD.WIDE.U32 UR32, UR38, UR26, URZ ;  /* 0x0000001a262072a5 */ /* 0x000fe4000f8e003f */
[----:B------:R-:W-:Y:S01]  /*11c40*/  UIMAD.WIDE.U32 UR40, UR55, UR37, URZ ;  /* 0x00000025372872a5 */ /* 0x000fe2000f8e003f */
[----:B------:R-:W-:Y:S01]  /*11c50*/  UMOV UR61, UR38 ;  /* 0x00000026003d7c82 */ /* 0x000fe20008000000 */
[----:B------:R-:W-:Y:S02]  /*11c60*/  @UP1 USHF.R.U32.HI UR61, URZ, UR27, UR33 ;  /* 0x0000001b3f3d1299 */ /* 0x000fe40008011621 */
[----:B------:R-:W-:Y:S02]  /*11c70*/  UIMAD.WIDE.U32 UR32, UR53, UR35, URZ ;  /* 0x00000023352072a5 */ /* 0x000fe4000f8e003f */
[----:B------:R-:W-:Y:S02]  /*11c80*/  @UP0 USHF.R.U32.HI UR12, URZ, UR34, UR41 ;  /* 0x000000223f0c0299 */ /* 0x000fe40008011629 */
[----:B------:R-:W-:-:S02]  /*11c90*/  UIMAD.WIDE.U32 UR34, UR36, UR28, URZ ;  /* 0x0000001c242272a5 */ /* 0x000fc4000f8e003f */
[----:B------:R-:W-:Y:S01]  /*11ca0*/  @UP0 USHF.R.U32.HI UR11, URZ, UR19, UR33 ;  /* 0x000000133f0b0299 */ /* 0x000fe20008011621 */
[----:B------:R-:W-:Y:S01]  /*11cb0*/  @UP1 ULDC.64 UR24, c[0x0][0x390] ;  /* 0x0000e40000181ab9 */ /* 0x000fe20000000a00 */
[----:B------:R-:W-:Y:S01]  /*11cc0*/  @UP1 ULDC.64 UR20, c[0x0][0x390] ;  /* 0x0000e40000141ab9 */ /* 0x000fe20000000a00 */
[----:B------:R-:W-:Y:S01]  /*11cd0*/  UMOV UR53, UR36 ;  /* 0x0000002400357c82 */ /* 0x000fe20008000000 */
[----:B------:R-:W-:Y:S02]  /*11ce0*/  @UP1 USHF.R.U32.HI UR53, URZ, UR29, UR35 ;  /* 0x0000001d3f351299 */ /* 0x000fe40008011623 */
[----:B------:R-:W-:Y:S02]  /*11cf0*/  UIMAD.WIDE.U32 UR32, UR12, UR24, URZ ;  /* 0x000000180c2072a5 */ /* 0x000fe4000f8e003f */
[----:B------:R-:W-:Y:S01]  /*11d00*/  UIMAD.WIDE.U32 UR28, UR11, UR20, URZ ;  /* 0x000000140b1c72a5 */ /* 0x000fe2000f8e003f */
[----:B------:R-:W-:Y:S01]  /*11d10*/  UMOV UR45, UR12 ;  /* 0x0000000c002d7c82 */ /* 0x000fe20008000000 */
[----:B------:R-:W-:Y:S01]  /*11d20*/  UMOV UR37, UR11 ;  /* 0x0000000b00257c82 */ /* 0x000fe20008000000 */
[----:B------:R-:W-:-:S02]  /*11d30*/  @UP1 USHF.R.U32.HI UR45, URZ, UR25, UR33 ;  /* 0x000000193f2d1299 */ /* 0x000fc40008011621 */
[----:B------:R-:W-:Y:S02]  /*11d40*/  @UP1 USHF.R.U32.HI UR37, URZ, UR21, UR29 ;  /* 0x000000153f251299 */ /* 0x000fe4000801161d */
[----:B------:R-:W-:Y:S02]  /*11d50*/  UIMAD.WIDE.U32 UR24, UR59, UR46, URZ ;  /* 0x0000002e3b1872a5 */ /* 0x000fe4000f8e003f */
[----:B------:R-:W-:Y:S01]  /*11d60*/  UIMAD.WIDE.U32 UR20, UR54, UR47, URZ ;  /* 0x0000002f361472a5 */ /* 0x000fe2000f8e003f */
[----:B------:R-:W-:Y:S01]  /*11d70*/  MOV R14, UR45 ;  /* 0x0000002d000e7c02 */ /* 0x000fe20008000f00 */
[----:B------:R-:W-:Y:S01]  /*11d80*/  @UP0 USHF.R.U32.HI UR31, URZ, UR51, UR25 ;  /* 0x000000333f1f0299 */ /* 0x000fe20008011619 */
[----:B------:R-:W-:Y:S01]  /*11d90*/  @UP1 ULDC.64 UR16, c[0x0][0x390] ;  /* 0x0000e40000101ab9 */ /* 0x000fe20000000a00 */
[----:B------:R-:W-:-:S03]  /*11da0*/  UIADD3 UR15, UR8, 0xcc00, URZ ;  /* 0x0000cc00080f7890 */ /* 0x000fc6000fffe03f */
[----:B------:R-:W-:Y:S01]  /*11db0*/  @UP0 UMOV UR19, UR21 ;  /* 0x0000001500130c82 */ /* 0x000fe20008000000 */
[----:B------:R-:W-:Y:S02]  /*11dc0*/  UIMAD.WIDE.U32 UR20, UR31, UR16, URZ ;  /* 0x000000101f1472a5 */ /* 0x000fe4000f8e003f */
[----:B------:R-:W-:Y:S02]  /*11dd0*/  UIADD3 UR48, UR8, 0xdc00, URZ ;  /* 0x0000dc0008307890 */ /* 0x000fe4000fffe03f */
[----:B------:R-:W-:Y:S02]  /*11de0*/  UIADD3 UR40, UR8, 0xe400, URZ ;  /* 0x0000e40008287890 */ /* 0x000fe4000fffe03f */
[----:B------:R-:W-:Y:S02]  /*11df0*/  UIADD3 UR32, UR8, 0xec00, URZ ;  /* 0x0000ec0008207890 */ /* 0x000fe4000fffe03f */
[----:B------:R-:W-:Y:S02]  /*11e00*/  UIADD3 UR24, UR8, 0xf400, URZ ;  /* 0x0000f40008187890 */ /* 0x000fe4000fffe03f */
[----:B------:R-:W-:Y:S01]  /*11e10*/  UIADD3 UR16, UR8, 0xfc00, URZ ;  /* 0x0000fc0008107890 */ /* 0x000fe2000fffe03f */
[----:B------:R-:W-:Y:S01]  /*11e20*/  MOV R22, UR40 ;  /* 0x0000002800167c02 */ /* 0x000fe20008000f00 */
[----:B------:R-:W-:Y:S01]  /*11e30*/  UIADD3 UR8, -UR39, URZ, URZ ;  /* 0x0000003f27087290 */ /* 0x000fe2000fffe13f */
[----:B------:R-:W-:Y:S01]  /*11e40*/  R2UR UR40, R23 ;  /* 0x00000000172872ca */ /* 0x000fe200000e0000 */
[----:B------:R-:W-:Y:S01]  /*11e50*/  UMOV UR29, UR31 ;  /* 0x0000001f001d7c82 */ /* 0x000fe20008000000 */
[----:B------:R-:W-:Y:S01]  /*11e60*/  @UP1 USHF.R.U32.HI UR29, URZ, UR17, UR21 ;  /* 0x000000113f1d1299 */ /* 0x000fe20008011615 */
[----:B------:R-:W-:Y:S01]  /*11e70*/  MOV R27, UR16 ;  /* 0x00000010001b7c02 */ /* 0x000fe20008000f00 */
[----:B------:R-:W-:Y:S01]  /*11e80*/  UIMAD UR8, UR22, UR8, UR60 ;  /* 0x00000008160872a4 */ /* 0x000fe2000f8e023c */
[----:B------:R-:W-:Y:S01]  /*11e90*/  R2UR UR60, R55 ;  /* 0x00000000373c72ca */ /* 0x000fe200000e0000 */
[----:B------:R-:W-:Y:S01]  /*11ea0*/  UIADD3 UR17, -UR44, URZ, URZ ;  /* 0x0000003f2c117290 */ /* 0x000fe2000fffe13f */
[----:B------:R-:W-:Y:S01]  /*11eb0*/  MOV R23, UR23 ;  /* 0x0000001700177c02 */ /* 0x000fe20008000f00 */
[----:B------:R-:W-:-:S02]  /*11ec0*/  UIADD3 UR51, -UR36, URZ, URZ ;  /* 0x0000003f24337290 */ /* 0x000fc4000fffe13f */
[----:B------:R-:W-:Y:S01]  /*11ed0*/  UIMAD UR17, UR22, UR17, UR43 ;  /* 0x00000011161172a4 */ /* 0x000fe2000f8e022b */
[----:B------:R-:W-:Y:S01]  /*11ee0*/  R2UR UR43, R54 ;  /* 0x00000000362b72ca */ /* 0x000fe200000e0000 */
[----:B------:R-:W-:Y:S01]  /*11ef0*/  @UP0 USHF.R.U32.HI UR13, URZ, UR50, UR19 ;  /* 0x000000323f0d0299 */ /* 0x000fe20008011613 */
[----:B------:R-:W-:Y:S01]  /*11f00*/  @UP1 ULDC.64 UR26, c[0x0][0x390] ;  /* 0x0000e400001a1ab9 */ /* 0x000fe20000000a00 */
[----:B------:R-:W-:Y:S02]  /*11f10*/  UIADD3 UR59, -UR38, URZ, URZ ;  /* 0x0000003f263b7290 */ /* 0x000fe4000fffe13f */
[----:B------:R-:W-:Y:S02]  /*11f20*/  UIMAD.WIDE.U32 UR34, UR13, UR26, URZ ;  /* 0x0000001a0d2272a5 */ /* 0x000fe4000f8e003f */
[----:B------:R-:W-:Y:S01]  /*11f30*/  UIMAD UR51, UR22, UR51, UR60 ;  /* 0x00000033163372a4 */ /* 0x000fe2000f8e023c */
[----:B------:R-:W-:Y:S01]  /*11f40*/  R2UR UR60, R57 ;  /* 0x00000000393c72ca */ /* 0x000fe200000e0000 */
[----:B------:R-:W-:Y:S01]  /*11f50*/  UMOV UR21, UR13 ;  /* 0x0000000d00157c82 */ /* 0x000fe20008000000 */
[----:B------:R-:W-:-:S03]  /*11f60*/  @UP1 USHF.R.U32.HI UR21, URZ, UR27, UR35 ;  /* 0x0000001b3f151299 */ /* 0x000fc60008011623 */
[----:B------:R-:W-:Y:S02]  /*11f70*/  UIMAD UR59, UR22, UR59, UR43 ;  /* 0x0000003b163b72a4 */ /* 0x000fe4000f8e022b */
[----:B------:R-:W-:Y:S02]  /*11f80*/  UIADD3 UR43, -UR12, URZ, URZ ;  /* 0x0000003f0c2b7290 */ /* 0x000fe4000fffe13f */
[----:B------:R-:W-:Y:S01]  /*11f90*/  UIADD3 UR35, -UR11, URZ, URZ ;  /* 0x0000003f0b237290 */ /* 0x000fe2000fffe13f */
[----:B------:R-:W-:Y:S01]  /*11fa0*/  MOV R24, UR21 ;  /* 0x0000001500187c02 */ /* 0x000fe20008000f00 */
[----:B------:R-:W-:Y:S01]  /*11fb0*/  UIMAD UR43, UR22, UR43, UR42 ;  /* 0x0000002b162b72a4 */ /* 0x000fe2000f8e022a */
[----:B------:R-:W-:Y:S01]  /*11fc0*/  R2UR UR42, R58 ;  /* 0x000000003a2a72ca */ /* 0x000fe200000e0000 */
[----:B------:R-:W-:Y:S02]  /*11fd0*/  UIADD3 UR27, -UR31, URZ, URZ ;  /* 0x0000003f1f1b7290 */ /* 0x000fe4000fffe13f */
[----:B------:R-:W-:Y:S01]  /*11fe0*/  UIMAD UR35, UR22, UR35, UR60 ;  /* 0x00000023162372a4 */ /* 0x000fe2000f8e023c */
[----:B------:R-:W-:Y:S01]  /*11ff0*/  R2UR UR60, R59 ;  /* 0x000000003b3c72ca */ /* 0x000fe200000e0000 */
[----:B------:R-:W-:-:S02]  /*12000*/  UIADD3 UR19, -UR13, URZ, URZ ;  /* 0x0000003f0d137290 */ /* 0x000fc4000fffe13f */
[----:B------:R-:W-:Y:S02]  /*12010*/  UIMAD UR17, UR17, UR6, UR4 ;  /* 0x00000006111172a4 */ /* 0x000fe4000f8e0204 */
[----:B------:R-:W-:Y:S02]  /*12020*/  UIMAD UR20, UR8, UR6, UR4 ;  /* 0x00000006081472a4 */ /* 0x000fe4000f8e0204 */
[----:B------:R-:W-:Y:S02]  /*12030*/  UIMAD UR59, UR59, UR6, UR4 ;  /* 0x000000063b3b72a4 */ /* 0x000fe4000f8e0204 */
[----:B------:R-:W-:Y:S02]  /*12040*/  UIMAD UR27, UR22, UR27, UR42 ;  /* 0x0000001b161b72a4 */ /* 0x000fe4000f8e022a */
[----:B------:R-:W-:Y:S02]  /*12050*/  UIMAD UR51, UR51, UR6, UR4 ;  /* 0x00000006333372a4 */ /* 0x000fe4000f8e0204 */
[----:B------:R-:W-:Y:S01]  /*12060*/  UIMAD UR19, UR22, UR19, UR60 ;  /* 0x00000013161372a4 */ /* 0x000fe2000f8e023c */
[----:B------:R-:W-:Y:S01]  /*12070*/  R2UR UR22, R28 ;  /* 0x000000001c1672ca */ /* 0x000fe200000e0000 */
[----:B------:R-:W-:-:S02]  /*12080*/  UIMAD UR43, UR43, UR6, UR4 ;  /* 0x000000062b2b72a4 */ /* 0x000fc4000f8e0204 */
[----:B------:R-:W-:Y:S02]  /*12090*/  UIMAD UR35, UR35, UR6, UR4 ;  /* 0x00000006232372a4 */ /* 0x000fe4000f8e0204 */
[----:B------:R-:W-:Y:S02]  /*120a0*/  UIMAD UR27, UR27, UR6, UR4 ;  /* 0x000000061b1b72a4 */ /* 0x000fe4000f8e0204 */
[----:B------:R-:W-:Y:S01]  /*120b0*/  UIMAD UR19, UR19, UR6, UR4 ;  /* 0x00000006131372a4 */ /* 0x000fe2000f8e0204 */
[----:B------:R-:W-:Y:S01]  /*120c0*/  MOV R19, UR43 ;  /* 0x0000002b00137c02 */ /* 0x000fe20008000f00 */
[----:B------:R-:W-:Y:S01]  /*120d0*/  UIADD3 UR4, -UR14, URZ, URZ ;  /* 0x0000003f0e047290 */ /* 0x000fe2000fffe13f */
[----:B------:R-:W-:Y:S01]  /*120e0*/  UMOV UR16, UR15 ;  /* 0x0000000f00107c82 */ /* 0x000fe20008000000 */
[----:B------:R-:W-:Y:S02]  /*120f0*/  R2UR UR15, R12 ;  /* 0x000000000c0f72ca */ /* 0x000fe400000e0000 */
[----:B------:R-:W-:Y:S01]  /*12100*/  UIMAD UR4, UR23, UR4, UR44 ;  /* 0x00000004170472a4 */ /* 0x000fe2000f8e022c */
[----:B------:R-:W-:Y:S01]  /*12110*/  MOV R25, UR19 ;  /* 0x0000001300197c02 */ /* 0x000fe20008000f00 */
[----:B------:R-:W-:Y:S01]  /*12120*/  UIADD3 UR44, -UR45, URZ, URZ ;  /* 0x0000003f2d2c7290 */ /* 0x000fe2000fffe13f */
[----:B------:R-:W0:Y:S01]  /*12130*/  LDC R12, c[0x0][0x3c8] ;  /* 0x0000f200ff0c7b82 */ /* 0x000e220000000800 */
[----:B------:R-:W-:Y:S01]  /*12140*/  UIADD3 UR52, -UR53, URZ, URZ ;  /* 0x0000003f35347290 */ /* 0x000fe2000fffe13f */
[----:B------:R-:W-:Y:S01]  /*12150*/  ISETP.NE.AND P2, PT, R10, UR22, PT ;  /* 0x000000160a007c0c */ /* 0x000fe2000bf45270 */
[----:B------:R-:W-:Y:S01]  /*12160*/  UIMAD UR44, UR23, UR44, UR12 ;  /* 0x0000002c172c72a4 */ /* 0x000fe2000f8e020c */
[----:B------:R-:W-:Y:S01]  /*12170*/  UMOV UR45, UR14 ;  /* 0x0000000e002d7c82 */ /* 0x000fe20008000000 */
[----:B------:R-:W-:Y:S01]  /*12180*/  R2UR UR14, R11 ;  /* 0x000000000b0e72ca */ /* 0x000fe200000e0000 */
[----:B------:R-:W-:Y:S01]  /*12190*/  UIADD3 UR6, -UR10, URZ, URZ ;  /* 0x0000003f0a067290 */ /* 0x000fe2000fffe13f */
[----:B------:R-:W-:-:S02]  /*121a0*/  IMAD R11, R5, 0x1000, R4 ;  /* 0x00001000050b7824 */ /* 0x000fc400078e0204 */
[----:B------:R-:W-:Y:S01]  /*121b0*/  MOV R15, UR44 ;  /* 0x0000002c000f7c02 */ /* 0x000fe20008000f00 */
[----:B------:R-:W-:Y:S01]  /*121c0*/  UIMAD UR44, UR4, UR7, UR5 ;  /* 0x00000007042c72a4 */ /* 0x000fe2000f8e0205 */
[----:B------:R-:W-:Y:S01]  /*121d0*/  VIADD R5, R5, 0x1 ;  /* 0x0000000105057836 */ /* 0x000fe20000000000 */
[----:B------:R-:W-:Y:S01]  /*121e0*/  UIMAD UR52, UR23, UR52, UR36 ;  /* 0x00000034173472a4 */ /* 0x000fe2000f8e0224 */
[----:B------:R-:W-:Y:S01]  /*121f0*/  IMAD R11, R11, 0x4, R18 ;  /* 0x000000040b0b7824 */ /* 0x000fe200078e0212 */
[----:B------:R-:W-:Y:S01]  /*12200*/  UIADD3 UR60, -UR61, URZ, URZ ;  /* 0x0000003f3d3c7290 */ /* 0x000fe2000fffe13f */
[----:B------:R-:W-:Y:S01]  /*12210*/  SEL R10, R10, RZ, P2 ;  /* 0x000000ff0a0a7207 */ /* 0x000fe20001000000 */
[----:B------:R-:W-:Y:S01]  /*12220*/  UIADD3 UR36, -UR37, URZ, URZ ;  /* 0x0000003f25247290 */ /* 0x000fe2000fffe13f */
[----:B------:R-:W-:Y:S01]  /*12230*/  ISETP.NE.AND P4, PT, R5, 0x2, PT ;  /* 0x000000020500780c */ /* 0x000fe20003f85270 */
[----:B------:R-:W-:Y:S01]  /*12240*/  UMOV UR42, UR18 ;  /* 0x00000012002a7c82 */ /* 0x000fe20008000000 */
[----:B------:R-:W-:Y:S01]  /*12250*/  UMOV UR46, UR18 ;  /* 0x00000012002e7c82 */ /* 0x000fe20008000000 */
[----:B------:R-:W-:Y:S01]  /*12260*/  UIMAD UR6, UR23, UR6, UR39 ;  /* 0x00000006170672a4 */ /* 0x000fe2000f8e0227 */
[----:B------:R-:W-:Y:S01]  /*12270*/  MOV R20, UR42 ;  /* 0x0000002a00147c02 */ /* 0x000fe20008000f00 */
[----:B------:R-:W-:Y:S01]  /*12280*/  UMOV UR41, UR9 ;  /* 0x0000000900297c82 */ /* 0x000fe20008000000 */
[----:B------:R-:W-:Y:S01]  /*12290*/  UIMAD UR60, UR23, UR60, UR38 ;  /* 0x0000003c173c72a4 */ /* 0x000fe2000f8e0226 */
[----:B------:R-:W-:Y:S01]  /*122a0*/  MOV R21, UR41 ;  /* 0x0000002900157c02 */ /* 0x000fe20008000f00 */
[----:B------:R-:W-:Y:S01]  /*122b0*/  UMOV UR42, UR46 ;  /* 0x0000002e002a7c82 */ /* 0x000fe20008000000 */
[----:B------:R-:W-:Y:S01]  /*122c0*/  UMOV UR43, UR17 ;  /* 0x00000011002b7c82 */ /* 0x000fe20008000000 */
[----:B------:R-:W-:Y:S01]  /*122d0*/  UIMAD UR36, UR23, UR36, UR11 ;  /* 0x00000024172472a4 */ /* 0x000fe2000f8e020b */
[----:B------:R-:W-:Y:S01]  /*122e0*/  R2UR UR23, R23 ;  /* 0x00000000171772ca */ /* 0x000fe200000e0000 */
[----:B------:R-:W-:Y:S01]  /*122f0*/  UMOV UR19, UR20 ;  /* 0x0000001400137c82 */ /* 0x000fe20008000000 */
[----:B------:R-:W-:Y:S01]  /*12300*/  UIMAD UR20, UR6, UR7, UR5 ;  /* 0x00000007061472a4 */ /* 0x000fe2000f8e0205 */
[----:B------:R1:W-:Y:S01]  /*12310*/  UTMALDG.4D.IM2COL [UR40], [UR14], UR30 ;  /* 0x000000280e0073b4 */ /* 0x0003e2000805801e */
[----:B------:R-:W-:Y:S01]  /*12320*/  UMOV UR55, UR18 ;  /* 0x0000001200377c82 */ /* 0x000fe20008000000 */
[----:B------:R-:W-:Y:S01]  /*12330*/  UMOV UR50, UR18 ;  /* 0x0000001200327c82 */ /* 0x000fe20008000000 */
[----:B------:R-:W-:Y:S01]  /*12340*/  UMOV UR34, UR18 ;  /* 0x0000001200227c82 */ /* 0x000fe20008000000 */
[----:B------:R-:W-:Y:S01]  /*12350*/  UIADD3 UR4, -UR21, URZ, URZ ;  /* 0x0000003f15047290 */ /* 0x000fe2000fffe13f */
[----:B------:R-:W-:Y:S01]  /*12360*/  R2UR UR6, R11 ;  /* 0x000000000b0672ca */ /* 0x000fe200000e0000 */
[----:B------:R-:W-:Y:S01]  /*12370*/  UMOV UR18, UR55 ;  /* 0x0000003700127c82 */ /* 0x000fe20008000000 */
[----:B------:R-:W-:Y:S01]  /*12380*/  UMOV UR21, UR10 ;  /* 0x0000000a00157c82 */ /* 0x000fe20008000000 */
[----:B------:R-:W-:Y:S01]  /*12390*/  UMOV UR17, UR9 ;  /* 0x0000000900117c82 */ /* 0x000fe20008000000 */
[----:B------:R-:W-:Y:S01]  /*123a0*/  UIADD3 UR8, -UR29, URZ, URZ ;  /* 0x0000003f1d087290 */ /* 0x000fe2000fffe13f */
[----:B------:R2:W-:Y:S01]  /*123b0*/  UTMALDG.4D.IM2COL [UR16], [UR14], UR30 ;  /* 0x000000100e0073b4 */ /* 0x0005e2000805801e */
[----:B------:R-:W-:Y:S01]  /*123c0*/  UIMAD UR60, UR60, UR7, UR5 ;  /* 0x000000073c3c72a4 */ /* 0x000fe2000f8e0205 */
[----:B------:R-:W-:Y:S01]  /*123d0*/  R2UR UR10, R13 ;  /* 0x000000000d0a72ca */ /* 0x000fe200000e0000 */
[----:B------:R-:W-:Y:S01]  /*123e0*/  UIMAD UR8, UR23, UR8, UR31 ;  /* 0x00000008170872a4 */ /* 0x000fe2000f8e021f */
[----:B------:R-:W-:Y:S01]  /*123f0*/  R2UR UR11, R62 ;  /* 0x000000003e0b72ca */ /* 0x000fe200000e0000 */
[----:B------:R-:W-:Y:S01]  /*12400*/  UIMAD UR52, UR52, UR7, UR5 ;  /* 0x00000007343472a4 */ /* 0x000fe2000f8e0205 */
[----:B------:R-:W-:Y:S01]  /*12410*/  VIADD R11, R9, 0x1 ;  /* 0x00000001090b7836 */ /* 0x000fe20000000000 */
[----:B------:R-:W-:Y:S01]  /*12420*/  UIMAD UR4, UR23, UR4, UR13 ;  /* 0x00000004170472a4 */ /* 0x000fe2000f8e020d */
[----:B------:R-:W-:Y:S01]  /*12430*/  @P2 IMAD.MOV R11, RZ, RZ, R9 ;  /* 0x000000ffff0b2224 */ /* 0x000fe200078e0209 */
[----:B------:R-:W-:Y:S01]  /*12440*/  UIMAD UR36, UR36, UR7, UR5 ;  /* 0x00000007242472a4 */ /* 0x000fe2000f8e0205 */
[----:B------:R3:W-:Y:S01]  /*12450*/  UTMALDG.4D.IM2COL [UR56], [UR14], UR30 ;  /* 0x000000380e0073b4 */ /* 0x0007e2000805801e */
[----:B------:R-:W-:Y:S01]  /*12460*/  UIMAD UR28, UR8, UR7, UR5 ;  /* 0x00000007081c72a4 */ /* 0x000fe2000f8e0205 */
[----:B------:R-:W-:Y:S01]  /*12470*/  SEL R5, R5, RZ, P4 ;  /* 0x000000ff05057207 */ /* 0x000fe20002000000 */
[----:B------:R-:W-:Y:S01]  /*12480*/  UMOV UR49, UR9 ;  /* 0x0000000900317c82 */ /* 0x000fe20008000000 */
[----:B-1----:R-:W-:Y:S01]  /*12490*/  R2UR UR44, R15 ;  /* 0x000000000f2c72ca */ /* 0x002fe200000e0000 */
[----:B------:R-:W-:Y:S01]  /*124a0*/  ULDC.64 UR46, c[0x0][0x198] ;  /* 0x00006600002e7ab9 */ /* 0x000fe20000000a00 */
[----:B------:R-:W-:Y:S01]  /*124b0*/  R2UR UR45, R14 ;  /* 0x000000000e2d72ca */ /* 0x000fe200000e0000 */
[----:B------:R-:W-:Y:S01]  /*124c0*/  UMOV UR33, UR9 ;  /* 0x0000000900217c82 */ /* 0x000fe20008000000 */
[----:B------:R-:W-:Y:S01]  /*124d0*/  R2UR UR43, R19 ;  /* 0x00000000132b72ca */ /* 0x000fe200000e0000 */
[----:B------:R1:W-:Y:S01]  /*124e0*/  UTMALDG.4D.IM2COL [UR48], [UR14], UR30 ;  /* 0x000000300e0073b4 */ /* 0x0003e2000805801e */
[----:B------:R-:W-:Y:S01]  /*124f0*/  R2UR UR42, R20 ;  /* 0x00000000142a72ca */ /* 0x000fe200000e0000 */
[----:B------:R-:W-:Y:S01]  /*12500*/  UMOV UR25, UR9 ;  /* 0x0000000900197c82 */ /* 0x000fe20008000000 */
[----:B------:R-:W-:Y:S01]  /*12510*/  R2UR UR41, R21 ;  /* 0x00000000152972ca */ /* 0x000fe200000e0000 */
[----:B------:R-:W-:Y:S01]  /*12520*/  UIADD3 UR8, UR6, 0x21800, URZ ;  /* 0x0002180006087890 */ /* 0x000fe2000fffe03f */
[----:B------:R-:W-:Y:S01]  /*12530*/  R2UR UR40, R22 ;  /* 0x00000000162872ca */ /* 0x000fe200000e0000 */
[----:B--2---:R-:W-:Y:S01]  /*12540*/  UIMAD UR20, UR4, UR7, UR5 ;  /* 0x00000007041472a4 */ /* 0x004fe2000f8e0205 */
[----:B------:R-:W-:Y:S01]  /*12550*/  R2UR UR18, R26 ;  /* 0x000000001a1272ca */ /* 0x000fe200000e0000 */
[----:B------:R-:W-:Y:S01]  /*12560*/  UIMAD UR44, UR44, UR7, UR5 ;  /* 0x000000072c2c72a4 */ /* 0x000fe2000f8e0205 */
[----:B------:R-:W-:Y:S01]  /*12570*/  R2UR UR21, R24 ;  /* 0x00000000181572ca */ /* 0x000fe200000e0000 */
[----:B------:R-:W-:Y:S01]  /*12580*/  UIADD3 UR4, UP0, UR46, 0x1f0, URZ ;  /* 0x000001f02e047890 */ /* 0x000fe2000ff1e03f */
[----:B------:R-:W-:Y:S01]  /*12590*/  R2UR UR19, R25 ;  /* 0x00000000191372ca */ /* 0x000fe200000e0000 */
[----:B------:R-:W-:Y:S01]  /*125a0*/  UMOV UR7, 0x30000 ;  /* 0x0003000000077882 */ /* 0x000fe20000000000 */
[----:B------:R-:W-:Y:S01]  /*125b0*/  R2UR UR16, R27 ;  /* 0x000000001b1072ca */ /* 0x000fe200000e0000 */
[----:B------:R-:W-:Y:S01]  /*125c0*/  UIADD3.X UR5, URZ, UR47, URZ, UP0, !UPT ;  /* 0x0000002f3f057290 */ /* 0x000fe200087fe43f */
[----:B---3--:R-:W-:Y:S01]  /*125d0*/  R2UR UR60, R9 ;  /* 0x00000000093c72ca */ /* 0x008fe200000e0000 */
[----:B------:R-:W-:Y:S01]  /*125e0*/  UIADD3 UR56, UR6, 0x20000, URZ ;  /* 0x0002000006387890 */ /* 0x000fe2000fffe03f */
[----:B------:R-:W-:Y:S01]  /*125f0*/  R2UR UR61, R8 ;  /* 0x00000000083d72ca */ /* 0x000fe200000e0000 */
[----:B------:R2:W-:Y:S01]  /*12600*/  UTMALDG.4D.IM2COL [UR40], [UR14], UR30 ;  /* 0x000000280e0073b4 */ /* 0x0005e2000805801e */
[----:B------:R-:W-:Y:S01]  /*12610*/  R2UR UR59, R0 ;  /* 0x00000000003b72ca */ /* 0x000fe200000e0000 */
[----:B------:R-:W-:Y:S01]  /*12620*/  UMOV UR26, UR18 ;  /* 0x00000012001a7c82 */ /* 0x000fe20008000000 */
[----:B------:R-:W-:Y:S01]  /*12630*/  UMOV UR58, UR10 ;  /* 0x0000000a003a7c82 */ /* 0x000fe20008000000 */
[----:B------:R-:W-:-:S02]  /*12640*/  MOV R21, UR49 ;  /* 0x0000003100157c02 */ /* 0x000fc40008000f00 */
[----:B-1----:R-:W-:Y:S01]  /*12650*/  R2UR UR51, R60 ;  /* 0x000000003c3372ca */ /* 0x002fe200000e0000 */
[----:B------:R-:W-:Y:S01]  /*12660*/  UIADD3 UR48, UR6, 0x20800, URZ ;  /* 0x0002080006307890 */ /* 0x000fe2000fffe03f */
[----:B------:R1:W-:Y:S01]  /*12670*/  UTMALDG.4D.IM2COL [UR32], [UR14], UR30 ;  /* 0x000000200e0073b4 */ /* 0x0003e2000805801e */
[----:B------:R-:W-:Y:S01]  /*12680*/  UMOV UR50, UR10 ;  /* 0x0000000a00327c82 */ /* 0x000fe20008000000 */
[----:B------:R-:W-:Y:S01]  /*12690*/  UMOV UR52, UR60 ;  /* 0x0000003c00347c82 */ /* 0x000fe20008000000 */
[----:B------:R-:W-:Y:S01]  /*126a0*/  UMOV UR12, UR60 ;  /* 0x0000003c000c7c82 */ /* 0x000fe20008000000 */
[----:B------:R-:W-:Y:S01]  /*126b0*/  UMOV UR53, UR61 ;  /* 0x0000003d00357c82 */ /* 0x000fe20008000000 */
[----:B------:R-:W-:Y:S01]  /*126c0*/  UMOV UR13, UR61 ;  /* 0x0000003d000d7c82 */ /* 0x000fe20008000000 */
[----:B------:R-:W-:Y:S01]  /*126d0*/  MOV R18, UR53 ;  /* 0x0000003500127c02 */ /* 0x000fe20008000f00 */
[----:B------:R3:W-:Y:S01]  /*126e0*/  UTMALDG.4D.IM2COL [UR24], [UR14], UR30 ;  /* 0x000000180e0073b4 */ /* 0x0007e2000805801e */
[----:B------:R-:W-:-:S03]  /*126f0*/  MOV R19, UR52 ;  /* 0x0000003400137c02 */ /* 0x000fc60008000f00 */
[----:B------:R-:W-:Y:S02]  /*12700*/  MOV R20, UR51 ;  /* 0x0000003300147c02 */ /* 0x000fe40008000f00 */
[----:B0-----:R-:W-:Y:S01]  /*12710*/  ISETP.NE.AND P3, PT, R11, R12, PT ;  /* 0x0000000c0b00720c */ /* 0x001fe20003f65270 */
[----:B------:R-:W-:Y:S01]  /*12720*/  VIADD R12, R8, 0x1 ;  /* 0x00000001080c7836 */ /* 0x000fe20000000000 */
[----:B------:R-:W-:Y:S01]  /*12730*/  SEL R9, RZ, 0x1, P4 ;  /* 0x00000001ff097807 */ /* 0x000fe20002000000 */
[----:B------:R0:W-:Y:S01]  /*12740*/  UTMALDG.4D.IM2COL [UR16], [UR14], UR30 ;  /* 0x000000100e0073b4 */ /* 0x0001e2000805801e */
[----:B--2---:R-:W-:Y:S01]  /*12750*/  R2UR UR43, R61 ;  /* 0x000000003d2b72ca */ /* 0x004fe200000e0000 */
[----:B------:R-:W-:Y:S01]  /*12760*/  UIADD3 UR40, UR6, 0x21000, URZ ;  /* 0x0002100006287890 */ /* 0x000fe2000fffe03f */
[----:B------:R-:W-:Y:S01]  /*12770*/  LOP3.LUT R6, R6, R9, RZ, 0x3c, !PT ;  /* 0x0000000906067212 */ /* 0x000fe200078e3cff */
[----:B------:R-:W-:Y:S01]  /*12780*/  UMOV UR44, UR60 ;  /* 0x0000003c002c7c82 */ /* 0x000fe20008000000 */
[----:B------:R-:W-:Y:S01]  /*12790*/  UMOV UR45, UR61 ;  /* 0x0000003d002d7c82 */ /* 0x000fe20008000000 */
[----:B------:R-:W-:Y:S01]  /*127a0*/  UMOV UR41, UR9 ;  /* 0x0000000900297c82 */ /* 0x000fe20008000000 */
[----:B------:R-:W-:Y:S01]  /*127b0*/  UMOV UR42, UR10 ;  /* 0x0000000a002a7c82 */ /* 0x000fe20008000000 */
[----:B------:R-:W-:Y:S01]  /*127c0*/  MOV R13, UR45 ;  /* 0x0000002d000d7c02 */ /* 0x000fe20008000f00 */
[----:B-1----:R-:W-:Y:S01]  /*127d0*/  UIADD3 UR32, UR6, 0x23800, URZ ;  /* 0x0002380006207890 */ /* 0x002fe2000fffe03f */
[----:B------:R-:W-:Y:S01]  /*127e0*/  MOV R14, UR44 ;  /* 0x0000002c000e7c02 */ /* 0x000fe20008000f00 */
[----:B------:R-:W-:Y:S01]  /*127f0*/  UMOV UR36, UR60 ;  /* 0x0000003c00247c82 */ /* 0x000fe20008000000 */
[----:B------:R-:W-:Y:S01]  /*12800*/  UMOV UR37, UR61 ;  /* 0x0000003d00257c82 */ /* 0x000fe20008000000 */
[----:B------:R-:W-:Y:S01]  /*12810*/  MOV R26, UR36 ;  /* 0x00000024001a7c02 */ /* 0x000fe20008000f00 */
[----:B------:R-:W-:Y:S01]  /*12820*/  UMOV UR34, UR10 ;  /* 0x0000000a00227c82 */ /* 0x000fe20008000000 */
[----:B------:R-:W-:Y:S01]  /*12830*/  MOV R15, UR43 ;  /* 0x0000002b000f7c02 */ /* 0x000fe20008000f00 */
[----:B---3--:R-:W-:Y:S01]  /*12840*/  UIADD3 UR24, UR6, 0x23000, URZ ;  /* 0x0002300006187890 */ /* 0x008fe2000fffe03f */
[----:B------:R-:W-:Y:S01]  /*12850*/  MOV R25, UR37 ;  /* 0x0000002500197c02 */ /* 0x000fe20008000f00 */
[----:B------:R-:W-:Y:S01]  /*12860*/  UMOV UR28, UR60 ;  /* 0x0000003c001c7c82 */ /* 0x000fe20008000000 */
[----:B------:R-:W-:Y:S01]  /*12870*/  UMOV UR29, UR61 ;  /* 0x0000003d001d7c82 */ /* 0x000fe20008000000 */
[----:B------:R-:W-:Y:S01]  /*12880*/  UMOV UR26, UR10 ;  /* 0x0000000a001a7c82 */ /* 0x000fe20008000000 */
[----:B------:R-:W-:Y:S01]  /*12890*/  MOV R22, UR29 ;  /* 0x0000001d00167c02 */ /* 0x000fe20008000f00 */
[----:B------:R-:W-:Y:S01]  /*128a0*/  @P3 IMAD.MOV R12, RZ, RZ, R8 ;  /* 0x000000ffff0c3224 */ /* 0x000fe200078e0208 */
[----:B------:R-:W-:Y:S01]  /*128b0*/  MOV R23, UR28 ;  /* 0x0000001c00177c02 */ /* 0x000fe20008000f00 */
[----:B0-----:R-:W-:Y:S01]  /*128c0*/  UMOV UR14, 0x0 ;  /* 0x00000000000e7882 */ /* 0x001fe20000000000 */
[----:B------:R-:W-:Y:S01]  /*128d0*/  R2UR UR19, R63 ;  /* 0x000000003f1372ca */ /* 0x000fe200000e0000 */
[----:B------:R-:W-:Y:S01]  /*128e0*/  UMOV UR15, 0x10000000 ;  /* 0x10000000000f7882 */ /* 0x000fe20000000000 */
[----:B------:R-:W-:Y:S01]  /*128f0*/  R2UR UR16, R64 ;  /* 0x00000000401072ca */ /* 0x000fe200000e0000 */
[----:B------:R0:W-:Y:S01]  /*12900*/  UTMALDG.4D.MULTICAST [UR56], [UR4], UR7, desc[UR14] ;  /* 0x00000e38040073b4 */ /* 0x0001e20008019807 */
[----:B------:R-:W-:Y:S01]  /*12910*/  R2UR UR17, R65 ;  /* 0x00000000411172ca */ /* 0x000fe200000e0000 */
[----:B------:R-:W-:Y:S01]  /*12920*/  UMOV UR20, UR60 ;  /* 0x0000003c00147c82 */ /* 0x000fe20008000000 */
[----:B------:R-:W-:Y:S01]  /*12930*/  UMOV UR21, UR61 ;  /* 0x0000003d00157c82 */ /* 0x000fe20008000000 */
[----:B------:R-:W-:Y:S01]  /*12940*/  SEL R9, R11, RZ, P3 ;  /* 0x000000ff0b097207 */ /* 0x000fe20001800000 */
[----:B------:R-:W-:Y:S01]  /*12950*/  IMAD.MOV.U32 R8, RZ, RZ, R12 ;  /* 0x000000ffff087224 */ /* 0x000fe200078e000c */
[----:B------:R1:W-:Y:S06]  /*12960*/  UTMALDG.4D.MULTICAST [UR48], [UR4], UR7, desc[UR14] ;  /* 0x00000e30040073b4 */ /* 0x0003ec0008019807 */
[----:B------:R-:W-:-:S02]  /*12970*/  UMOV UR27, UR16 ;  /* 0x00000010001b7c82 */ /* 0x000fc40008000000 */
[----:B------:R-:W-:Y:S01]  /*12980*/  MOV R24, UR27 ;  /* 0x0000001b00187c02 */ /* 0x000fe20008000f00 */
[----:B------:R-:W-:Y:S01]  /*12990*/  UMOV UR27, UR17 ;  /* 0x00000011001b7c82 */ /* 0x000fe20008000000 */
[----:B------:R2:W-:Y:S01]  /*129a0*/  UTMALDG.4D.MULTICAST [UR40], [UR4], UR7, desc[UR14] ;  /* 0x00000e28040073b4 */ /* 0x0005e20008019807 */
[----:B------:R-:W-:Y:S01]  /*129b0*/  UMOV UR17, UR9 ;  /* 0x0000000900117c82 */ /* 0x000fe20008000000 */
[----:B------:R3:W-:Y:S01]  /*129c0*/  UTMALDG.4D.MULTICAST [UR8], [UR4], UR7, desc[UR14] ;  /* 0x00000e08040073b4 */ /* 0x0007e20008019807 */
[----:B0-----:R-:W-:Y:S01]  /*129d0*/  UIADD3 UR56, UR6, 0x20400, URZ ;  /* 0x0002040006387890 */ /* 0x001fe2000fffe03f */
[----:B------:R-:W-:Y:S01]  /*129e0*/  UMOV UR58, UR18 ;  /* 0x00000012003a7c82 */ /* 0x000fe20008000000 */
[----:B-1----:R-:W-:Y:S01]  /*129f0*/  UIADD3 UR48, UR6, 0x22800, URZ ;  /* 0x0002280006307890 */ /* 0x002fe2000fffe03f */
[----:B------:R-:W-:Y:S01]  /*12a00*/  UMOV UR51, UR16 ;  /* 0x0000001000337c82 */ /* 0x000fe20008000000 */
[----:B------:R-:W-:Y:S02]  /*12a10*/  UIADD3 UR16, UR6, 0x23400, URZ ;  /* 0x0002340006107890 */ /* 0x000fe4000fffe03f */
[----:B--2---:R-:W-:Y:S01]  /*12a20*/  UIADD3 UR40, UR6, 0x22000, URZ ;  /* 0x0002200006287890 */ /* 0x004fe2000fffe03f */
[----:B------:R-:W-:Y:S01]  /*12a30*/  UMOV UR43, UR19 ;  /* 0x00000013002b7c82 */ /* 0x000fe20008000000 */
[----:B------:R-:W-:Y:S01]  /*12a40*/  UMOV UR19, UR27 ;  /* 0x0000001b00137c82 */ /* 0x000fe20008000000 */
[----:B------:R-:W-:-:S02]  /*12a50*/  UMOV UR35, UR43 ;  /* 0x0000002b00237c82 */ /* 0x000fc40008000000 */
[----:B------:R-:W-:Y:S01]  /*12a60*/  MOV R27, UR35 ;  /* 0x00000023001b7c02 */ /* 0x000fe20008000f00 */
[----:B---3--:R-:W-:Y:S01]  /*12a70*/  UMOV UR8, UR10 ;  /* 0x0000000a00087c82 */ /* 0x008fe20008000000 */
[----:B------:R-:W-:Y:S01]  /*12a80*/  R2UR UR35, R66 ;  /* 0x00000000422372ca */ /* 0x000fe200000e0000 */
[----:B------:R-:W-:Y:S01]  /*12a90*/  UMOV UR50, UR8 ;  /* 0x0000000800327c82 */ /* 0x000fe20008000000 */
[----:B------:R0:W-:Y:S01]  /*12aa0*/  UTMALDG.4D.MULTICAST [UR40], [UR4], UR7, desc[UR14] ;  /* 0x00000e28040073b4 */ /* 0x0001e20008019807 */
[----:B------:R-:W-:Y:S01]  /*12ab0*/  UIADD3 UR8, UR6, 0x21c00, URZ ;  /* 0x00021c0006087890 */ /* 0x000fe2000fffe03f */
[----:B------:R-:W-:Y:S01]  /*12ac0*/  UMOV UR10, UR18 ;  /* 0x00000012000a7c82 */ /* 0x000fe20008000000 */
[----:B------:R1:W-:Y:S08]  /*12ad0*/  UTMALDG.4D.MULTICAST [UR48], [UR4], UR7, desc[UR14] ;  /* 0x00000e30040073b4 */ /* 0x0003f00008019807 */
[----:B------:R-:W-:Y:S01]  /*12ae0*/  UMOV UR22, UR35 ;  /* 0x0000002300167c82 */ /* 0x000fe20008000000 */
[----:B------:R2:W-:Y:S01]  /*12af0*/  UTMALDG.4D.MULTICAST [UR24], [UR4], UR7, desc[UR14] ;  /* 0x00000e18040073b4 */ /* 0x0005e20008019807 */
[----:B------:R3:W-:Y:S01]  /*12b00*/  UTMALDG.4D.MULTICAST [UR32], [UR4], UR7, desc[UR14] ;  /* 0x00000e20040073b4 */ /* 0x0007e20008019807 */
[----:B0-----:R-:W-:Y:S01]  /*12b10*/  R2UR UR45, R13 ;  /* 0x000000000d2d72ca */ /* 0x001fe200000e0000 */
[----:B------:R-:W-:Y:S01]  /*12b20*/  UIADD3 UR40, UR6, 0x21400, URZ ;  /* 0x0002140006287890 */ /* 0x000fe2000fffe03f */
[----:B------:R-:W-:Y:S01]  /*12b30*/  R2UR UR44, R14 ;  /* 0x000000000e2c72ca */ /* 0x000fe200000e0000 */
[----:B------:R-:W-:Y:S01]  /*12b40*/  UMOV UR42, UR18 ;  /* 0x00000012002a7c82 */ /* 0x000fe20008000000 */
[----:B------:R-:W-:Y:S01]  /*12b50*/  R2UR UR43, R15 ;  /* 0x000000000f2b72ca */ /* 0x000fe200000e0000 */
[----:B------:R-:W-:Y:S01]  /*12b60*/  UTMALDG.4D.MULTICAST [UR56], [UR4], UR7, desc[UR14] ;  /* 0x00000e38040073b4 */ /* 0x000fe20008019807 */
[----:B------:R-:W-:Y:S01]  /*12b70*/  VIADD R13, R7, 0xffffffff ;  /* 0xffffffff070d7836 */ /* 0x000fe20000000000 */
[----:B-1----:R-:W-:Y:S01]  /*12b80*/  R2UR UR53, R18 ;  /* 0x00000000123572ca */ /* 0x002fe200000e0000 */
[----:B------:R-:W-:Y:S01]  /*12b90*/  UIADD3 UR48, UR6, 0x20c00, URZ ;  /* 0x00020c0006307890 */ /* 0x000fe2000fffe03f */
[----:B------:R-:W-:Y:S01]  /*12ba0*/  R2UR UR52, R19 ;  /* 0x00000000133472ca */ /* 0x000fe200000e0000 */
[----:B------:R-:W-:Y:S01]  /*12bb0*/  UMOV UR50, UR18 ;  /* 0x0000001200327c82 */ /* 0x000fe20008000000 */
[----:B------:R-:W-:Y:S01]  /*12bc0*/  R2UR UR51, R20 ;  /* 0x00000000143372ca */ /* 0x000fe200000e0000 */
[----:B------:R-:W-:Y:S01]  /*12bd0*/  IMAD.MOV.U32 R7, RZ, RZ, R13 ;  /* 0x000000ffff077224 */ /* 0x000fe200078e000d */
[----:B------:R-:W-:-:S02]  /*12be0*/  R2UR UR49, R21 ;  /* 0x00000000153172ca */ /* 0x000fc400000e0000 */
[----:B--2---:R-:W-:Y:S01]  /*12bf0*/  R2UR UR29, R22 ;  /* 0x00000000161d72ca */ /* 0x004fe200000e0000 */
[----:B------:R-:W-:Y:S01]  /*12c00*/  UIADD3 UR24, UR6, 0x22c00, URZ ;  /* 0x00022c0006187890 */ /* 0x000fe2000fffe03f */
[----:B------:R-:W-:Y:S01]  /*12c10*/  R2UR UR28, R23 ;  /* 0x00000000171c72ca */ /* 0x000fe200000e0000 */
[----:B------:R-:W-:Y:S01]  /*12c20*/  UMOV UR26, UR18 ;  /* 0x00000012001a7c82 */ /* 0x000fe20008000000 */
[----:B------:R-:W-:Y:S02]  /*12c30*/  R2UR UR27, R24 ;  /* 0x00000000181b72ca */ /* 0x000fe400000e0000 */
[----:B---3--:R-:W-:Y:S01]  /*12c40*/  R2UR UR37, R25 ;  /* 0x00000000192572ca */ /* 0x008fe200000e0000 */
[----:B------:R-:W-:Y:S01]  /*12c50*/  UIADD3 UR32, UR6, 0x22400, URZ ;  /* 0x0002240006207890 */ /* 0x000fe2000fffe03f */
[----:B------:R-:W-:-:S03]  /*12c60*/  R2UR UR36, R26 ;  /* 0x000000001a2472ca */ /* 0x000fc600000e0000 */
[----:B------:R-:W-:Y:S01]  /*12c70*/  UTMALDG.4D.MULTICAST [UR48], [UR4], UR7, desc[UR14] ;  /* 0x00000e30040073b4 */ /* 0x000fe20008019807 */
[----:B------:R-:W-:Y:S01]  /*12c80*/  R2UR UR35, R27 ;  /* 0x000000001b2372ca */ /* 0x000fe200000e0000 */
[----:B------:R-:W-:Y:S01]  /*12c90*/  UMOV UR34, UR18 ;  /* 0x0000001200227c82 */ /* 0x000fe20008000000 */
[----:B------:R-:W-:Y:S01]  /*12ca0*/  UTMALDG.4D.MULTICAST [UR40], [UR4], UR7, desc[UR14] ;  /* 0x00000e28040073b4 */ /* 0x000fe20008019807 */
[----:B------:R0:W-:Y:S10]  /*12cb0*/  UTMALDG.4D.MULTICAST [UR8], [UR4], UR7, desc[UR14] ;  /* 0x00000e08040073b4 */ /* 0x0001f40008019807 */
[----:B------:R1:W-:Y:S01]  /*12cc0*/  UTMALDG.4D.MULTICAST [UR32], [UR4], UR7, desc[UR14] ;  /* 0x00000e20040073b4 */ /* 0x0003e20008019807 */
[----:B------:R1:W-:Y:S01]  /*12cd0*/  UTMALDG.4D.MULTICAST [UR24], [UR4], UR7, desc[UR14] ;  /* 0x00000e18040073b4 */ /* 0x0003e20008019807 */
[----:B------:R1:W-:Y:S01]  /*12ce0*/  UTMALDG.4D.MULTICAST [UR16], [UR4], UR7, desc[UR14] ;  /* 0x00000e10040073b4 */ /* 0x0003e20008019807 */
[----:B0-----:R-:W-:Y:S01]  /*12cf0*/  UIADD3 UR8, UR6, 0x23c00, URZ ;  /* 0x00023c0006087890 */ /* 0x001fe2000fffe03f */
[----:B------:R-:W-:-:S08]  /*12d00*/  UMOV UR11, UR22 ;  /* 0x00000016000b7c82 */ /* 0x000fd00008000000 */
[----:B------:R1:W-:Y:S02]  /*12d10*/  UTMALDG.4D.MULTICAST [UR8], [UR4], UR7, desc[UR14] ;  /* 0x00000e08040073b4 */ /* 0x0003e40008019807 */
[----:B-1----:R-:W-:Y:S05]  /*12d20*/  @P5 BRA `(.L_x_250) ;  /* 0xffffff9c00b45947 */ /* 0x002fea000383ffff */
.L_x_246:
[----:B------:R-:W-:Y:S05]  /*12d30*/  WARPSYNC.ALL ;  /* 0x0000000000007948 */ /* 0x000fea0003800000 */
[----:B------:R-:W-:-:S13]  /*12d40*/  ELECT P0, URZ, PT ;  /* 0x00000000003f782f */ /* 0x000fda0003800000 */
[----:B------:R-:W-:Y:S05]  /*12d50*/  @!P0 EXIT ;  /* 0x000000000000894d */ /* 0x000fea0003800000 */
[----:B------:R-:W-:-:S04]  /*12d60*/  LOP3.LUT R2, R2, 0x2, RZ, 0xfc, !PT ;  /* 0x0000000202027812 */ /* 0x000fc800078efcff */
[----:B------:R-:W-:-:S13]  /*12d70*/  ISETP.NE.AND P0, PT, R2, 0x3, PT ;  /* 0x000000030200780c */ /* 0x000fda0003f05270 */
[----:B------:R-:W-:Y:S05]  /*12d80*/  @!P0 BRA `(.L_x_251) ;  /* 0x0000000000048947 */ /* 0x000fea0003800000 */
[----:B------:R-:W-:Y:S01]  /*12d90*/  BPT.TRAP 0x1 ;  /* 0x000000040000795c */ /* 0x000fe20000300000 */
.L_x_251:
[----:B------:R-:W-:Y:S01]  /*12da0*/  MOV R5, 0x400 ;  /* 0x0000040000057802 */ /* 0x000fe20000000f00 */
[C---:B------:R-:W-:Y:S01]  /*12db0*/  IMAD.SHL.U32 R0, R3.reuse, 0x8, RZ ;  /* 0x0000000803007824 */ /* 0x040fe200078e00ff */
[C---:B------:R-:W-:Y:S02]  /*12dc0*/  LOP3.LUT P0, RZ, R3.reuse, 0x2, RZ, 0xc0, !PT ;  /* 0x0000000203ff7812 */ /* 0x040fe4000780c0ff */
[----:B------:R-:W-:Y:S02]  /*12dd0*/  LEA R16, R16, R5, 0x18 ;  /* 0x0000000510107211 */ /* 0x000fe400078ec0ff */
[----:B------:R-:W-:Y:S02]  /*12de0*/  LOP3.LUT R5, R0, 0x8, RZ, 0xc0, !PT ;  /* 0x0000000800057812 */ /* 0x000fe400078ec0ff */
[----:B------:R-:W-:Y:S01]  /*12df0*/  SEL R2, RZ, 0x1, P0 ;  /* 0x00000001ff027807 */ /* 0x000fe20000000000 */
[----:B------:R-:W-:Y:S01]  /*12e00*/  VIADD R0, R16, 0x28010 ;  /* 0x0002801010007836 */ /* 0x000fe20000000000 */
[----:B------:R-:W-:-:S02]  /*12e10*/  LOP3.LUT R3, R3, 0x1, RZ, 0xc0, !PT ;  /* 0x0000000103037812 */ /* 0x000fc400078ec0ff */
[----:B------:R-:W-:Y:S01]  /*12e20*/  SHF.L.U32 R2, R2, 0x1f, RZ ;  /* 0x0000001f02027819 */ /* 0x000fe200000006ff */
[----:B------:R-:W-:-:S07]  /*12e30*/  IMAD.IADD R5, R0, 0x1, R5 ;  /* 0x0000000100057824 */ /* 0x000fce00078e0205 */
.L_x_252:
[----:B0-----:R0:W1:Y:S02]  /*12e40*/  SYNCS.PHASECHK.TRANS64.TRYWAIT P1, [R5+URZ], R2 ;  /* 0x00000002050075a7 */ /* 0x001064000802017f */
[----:B-1----:R-:W-:Y:S05]  /*12e50*/  @!P1 NANOSLEEP.SYNCS 0x989680 ;  /* 0x009896800000995d */ /* 0x002fea0003900000 */
[----:B------:R-:W1:Y:S02]  /*12e60*/  @!P1 SYNCS.PHASECHK.TRANS64 P1, [R5+URZ], R2 ;  /* 0x00000002050095a7 */ /* 0x000e64000802007f */
[----:B-1----:R-:W-:Y:S05]  /*12e70*/  @!P1 BRA `(.L_x_252) ;  /* 0xfffffffc00f09947 */ /* 0x002fea000383ffff */
[----:B------:R-:W-:-:S05]  /*12e80*/  VIADD R3, R3, 0x1 ;  /* 0x0000000103037836 */ /* 0x000fca0000000000 */
[C---:B------:R-:W-:Y:S02]  /*12e90*/  ISETP.NE.AND P1, PT, R3.reuse, 0x2, PT ;  /* 0x000000020300780c */ /* 0x040fe40003f25270 */
[C---:B------:R-:W-:Y:S02]  /*12ea0*/  ISETP.EQ.XOR P0, PT, R3.reuse, 0x2, !P0 ;  /* 0x000000020300780c */ /* 0x040fe40004702a70 */
[----:B------:R-:W-:Y:S02]  /*12eb0*/  SEL R3, R3, RZ, P1 ;  /* 0x000000ff03037207 */ /* 0x000fe40000800000 */
[----:B0-----:R-:W-:-:S03]  /*12ec0*/  SEL R2, RZ, 0x1, !P0 ;  /* 0x00000001ff027807 */ /* 0x001fc60004000000 */
[----:B------:R-:W-:Y:S01]  /*12ed0*/  IMAD R3, R3, 0x8, R0 ;  /* 0x0000000803037824 */ /* 0x000fe200078e0200 */
[----:B------:R-:W-:-:S07]  /*12ee0*/  SHF.L.U32 R2, R2, 0x1f, RZ ;  /* 0x0000001f02027819 */ /* 0x000fce00000006ff */
.L_x_253:
[----:B0-----:R0:W1:Y:S02]  /*12ef0*/  SYNCS.PHASECHK.TRANS64.TRYWAIT P0, [R3+URZ], R2 ;  /* 0x00000002030075a7 */ /* 0x001064000800017f */
[----:B-1----:R-:W-:Y:S05]  /*12f00*/  @!P0 NANOSLEEP.SYNCS 0x989680 ;  /* 0x009896800000895d */ /* 0x002fea0003900000 */
[----:B------:R-:W1:Y:S02]  /*12f10*/  @!P0 SYNCS.PHASECHK.TRANS64 P0, [R3+URZ], R2 ;  /* 0x00000002030085a7 */ /* 0x000e64000800007f */
[----:B-1----:R-:W-:Y:S05]  /*12f20*/  @P0 EXIT ;  /* 0x000000000000094d */ /* 0x002fea0003800000 */
[----:B------:R-:W-:Y:S05]  /*12f30*/  BRA `(.L_x_253) ;  /* 0xfffffffc00ec7947 */ /* 0x000fea000383ffff */
.L_x_254:
[----:B------:R-:W-:-:S00]  /*12f40*/  BRA `(.L_x_254) ;  /* 0xfffffffc00fc7947 */ /* 0x000fc0000383ffff */
[----:B------:R-:W-:-:S00]  /*12f50*/  NOP ;  /* 0x0000000000007918 */ /* 0x000fc00000000000 */
        /* <DEDUP_REMOVED lines=10> */
.L_x_255:


//--------------------- .nv.shared._ZN7cutlass13device_kernelINS_4conv6kernel13ConvUniversalINS1_16ConvProblemShapeILNS1_8OperatorE0ELi2EEENS1_10collective14CollectiveConvINS1_46MainloopSm90TmaGmmaWarpSpecializedImplicitGemmILS5_0ELi2ELi2EN4cute5tupleIJNSA_1CILi2EEENSC_ILi1EEESE_EEENS1_36KernelImplicitTmaWarpSpecializedSm90ELi1EEENSB_IJNSC_ILi256EEENSC_ILi64EEENSB_IJSJ_EEEEEENS_10tfloat32_tESM_NSA_8TiledMMAINSA_8MMA_AtomIJNSA_4SM904GMMA29MMA_64x64x8_F32TF32TF32_SS_TNILNSQ_7ScaleInE1ELSS_1EEEEEENSA_6LayoutINSB_IJSE_SE_SE_EEENSB_IJNSC_ILi0EEESX_SX_EEEEENSB_IJNSA_10UnderscoreES10_S10_EEEEENS7_6detail26Sm90ImplicitGemmTileTraitsINSA_20SM90_TMA_LOAD_IM2COLENSA_14ComposedLayoutINSA_7SwizzleILi3ELi4ELi3EEENSA_18smem_ptr_flag_bitsILi32EEENSV_INSB_IJNSB_IJNSC_ILi8EEENSC_ILi32EEEEEENSB_IJS1C_SD_EEENSB_IJSE_SD_EEEEEENSB_IJNSB_IJS1C_NSC_ILi512EEEEEENSB_IJSE_SI_EEENSB_IJSX_NSC_ILi16384EEEEEEEEEEEEEvEENS14_INSA_23SM90_TMA_LOAD_MULTICASTENS16_IS18_S1A_NSV_INSB_IJNSB_IJS1B_S1B_EEES1E_S1F_EEENSB_IJS1I_S1J_NSB_IJSX_NSC_ILi4096EEEEEEEEEEEEEvEEEENS_8epilogue10collective6detail29Sm90TmaWarpSpecializedAdapterINS21_15DefaultEpilogueISM_NSB_IJNSB_IJlllEEESE_SX_EEES26_NS20_6thread17LinearCombinationISM_Li1EffLNS27_9ScaleType4KindE0ELNS_15FloatRoundStyleE2ESM_EENS_4gemm15EpilogueDefaultEEEEEvvEEEEvNT_6ParamsE --------------------------
	.section	.nv.shared._ZN7cutlass13device_kernelINS_4conv6kernel13ConvUniversalINS1_16ConvProblemShapeILNS1_8OperatorE0ELi2EEENS1_10collective14CollectiveConvINS1_46MainloopSm90TmaGmmaWarpSpecializedImplicitGemmILS5_0ELi2ELi2EN4cute5tupleIJNSA_1CILi2EEENSC_ILi1EEESE_EEENS1_36KernelImplicitTmaWarpSpecializedSm90ELi1EEENSB_IJNSC_ILi256EEENSC_ILi64EEENSB_IJSJ_EEEEEENS_10tfloat32_tESM_NSA_8TiledMMAINSA_8MMA_AtomIJNSA_4SM904GMMA29MMA_64x64x8_F32TF32TF32_SS_TNILNSQ_7ScaleInE1ELSS_1EEEEEENSA_6LayoutINSB_IJSE_SE_SE_EEENSB_IJNSC_ILi0EEESX_SX_EEEEENSB_IJNSA_10UnderscoreES10_S10_EEEEENS7_6detail26Sm90ImplicitGemmTileTraitsINSA_20SM90_TMA_LOAD_IM2COLENSA_14ComposedLayoutINSA_7SwizzleILi3ELi4ELi3EEENSA_18smem_ptr_flag_bitsILi32EEENSV_INSB_IJNSB_IJNSC_ILi8EEENSC_ILi32EEEEEENSB_IJS1C_SD_EEENSB_IJSE_SD_EEEEEENSB_IJNSB_IJS1C_NSC_ILi512EEEEEENSB_IJSE_SI_EEENSB_IJSX_NSC_ILi16384EEEEEEEEEEEEEvEENS14_INSA_23SM90_TMA_LOAD_MULTICASTENS16_IS18_S1A_NSV_INSB_IJNSB_IJS1B_S1B_EEES1E_S1F_EEENSB_IJS1I_S1J_NSB_IJSX_NSC_ILi4096EEEEEEEEEEEEEvEEEENS_8epilogue10collective6detail29Sm90TmaWarpSpecializedAdapterINS21_15DefaultEpilogueISM_NSB_IJNSB_IJlllEEESE_SX_EEES26_NS20_6thread17LinearCombinationISM_Li1EffLNS27_9ScaleType4KindE0ELNS_15FloatRoundStyleE2ESM_EENS_4gemm15EpilogueDefaultEEEEEvvEEEEvNT_6ParamsE,"aw",@nobits
	.sectionflags	@""
	.align	16
	.zero		1024


//--------------------- .nv.shared.reserved.0     --------------------------
	.section	.nv.shared.reserved.0,"aw",@nobits
	.weak		__nv_reservedSMEM_offset_0_alias
	.size		__nv_reservedSMEM_offset_0_alias, 0, 0
	.other		__nv_reservedSMEM_offset_0_alias,@"STO_CUDA_RESERVED_SHARED STV_DEFAULT"
__nv_reservedSMEM_offset_0_alias:
	.zero		0


//--------------------- .nv.global                --------------------------
	.section	.nv.global,"aw",@nobits
.nv.global:
	.type		_ZN39_INTERNAL_f35f1cde_4_k_cu_c016057e_32094cute1_E,@object
	.size		_ZN39_INTERNAL_f35f1cde_4_k_cu_c016057e_32094cute1_E,(_ZN39_INTERNAL_f35f1cde_4_k_cu_c016057e_32094cuda3std3__45__cpo6cbeginE - _ZN39_INTERNAL_f35f1cde_4_k_cu_c016057e_32094cute1_E)
_ZN39_INTERNAL_f35f1cde_4_k_cu_c016057e_32094cute1_E:
	.zero		1
	.type		_ZN39_INTERNAL_f35f1cde_4_k_cu_c016057e_32094cuda3std3__45__cpo6cbeginE,@object
	.size		_ZN39_INTERNAL_f35f1cde_4_k_cu_c016057e_32094cuda3std3__45__cpo6cbeginE,(_ZN39_INTERNAL_f35f1cde_4_k_cu_c016057e_32094cuda3std3__48in_placeE - _ZN39_INTERNAL_f35f1cde_4_k_cu_c016057e_32094cuda3std3__45__cpo6cbeginE)
_ZN39_INTERNAL_f35f1cde_4_k_cu_c016057e_32094cuda3std3__45__cpo6cbeginE:
	.zero		1
	.type		_ZN39_INTERNAL_f35f1cde_4_k_cu_c016057e_32094cuda3std3__48in_placeE,@object
	.size		_ZN39_INTERNAL_f35f1cde_4_k_cu_c016057e_32094cuda3std3__48in_placeE,(_ZN39_INTERNAL_f35f1cde_4_k_cu_c016057e_32094cuda3std6ranges3__45__cpo9iter_moveE - _ZN39_INTERNAL_f35f1cde_4_k_cu_c016057e_32094cuda3std3__48in_placeE)
_ZN39_INTERNAL_f35f1cde_4_k_cu_c016057e_32094cuda3std3__48in_placeE:
	.zero		1
	.type		_ZN39_INTERNAL_f35f1cde_4_k_cu_c016057e_32094cuda3std6ranges3__45__cpo9iter_moveE,@object
	.size		_ZN39_INTERNAL_f35f1cde_4_k_cu_c016057e_32094cuda3std6ranges3__45__cpo9iter_moveE,(_ZN39_INTERNAL_f35f1cde_4_k_cu_c016057e_32094cuda3std3__45__cpo5beginE - _ZN39_INTERNAL_f35f1cde_4_k_cu_c016057e_32094cuda3std6ranges3__45__cpo9iter_moveE)
_ZN39_INTERNAL_f35f1cde_4_k_cu_c016057e_32094cuda3std6ranges3__45__cpo9iter_moveE:
	.zero		1
	.type		_ZN39_INTERNAL_f35f1cde_4_k_cu_c016057e_32094cuda3std3__45__cpo5beginE,@object
	.size		_ZN39_INTERNAL_f35f1cde_4_k_cu_c016057e_32094cuda3std3__45__cpo5beginE,(_ZN39_INTERNAL_f35f1cde_4_k_cu_c016057e_32094cuda3std3__441_GLOBAL__N__f35f1cde_4_k_cu_c016057e_32096ignoreE - _ZN39_INTERNAL_f35f1cde_4_k_cu_c016057e_32094cuda3std3__45__cpo5beginE)
_ZN39_INTERNAL_f35f1cde_4_k_cu_c016057e_32094cuda3std3__45__cpo5beginE:
	.zero		1
	.type		_ZN39_INTERNAL_f35f1cde_4_k_cu_c016057e_32094cuda3std3__441_GLOBAL__N__f35f1cde_4_k_cu_c016057e_32096ignoreE,@object
	.size		_ZN39_INTERNAL_f35f1cde_4_k_cu_c016057e_32094cuda3std3__441_GLOBAL__N__f35f1cde_4_k_cu_c016057e_32096ignoreE,(_ZN39_INTERNAL_f35f1cde_4_k_cu_c016057e_32094cute7productE - _ZN39_INTERNAL_f35f1cde_4_k_cu_c016057e_32094cuda3std3__441_GLOBAL__N__f35f1cde_4_k_cu_c016057e_32096ignoreE)
_ZN39_INTERNAL_f35f1cde_4_k_cu_c016057e_32094cuda3std3__441_GLOBAL__N__f35f1cde_4_k_cu_c016057e_32096ignoreE:
	.zero		1
	.type		_ZN39_INTERNAL_f35f1cde_4_k_cu_c016057e_32094cute7productE,@object
	.size		_ZN39_INTERNAL_f35f1cde_4_k_cu_c016057e_32094cute7productE,(_ZN39_INTERNAL_f35f1cde_4_k_cu_c016057e_32094cuda3std3__45__cpo3endE - _ZN39_INTERNAL_f35f1cde_4_k_cu_c016057e_32094cute7productE)
_ZN39_INTERNAL_f35f1cde_4_k_cu_c016057e_32094cute7productE:
	.zero		1
	.type		_ZN39_INTERNAL_f35f1cde_4_k_cu_c016057e_32094cuda3std3__45__cpo3endE,@object
	.size		_ZN39_INTERNAL_f35f1cde_4_k_cu_c016057e_32094cuda3std3__45__cpo3endE,(_ZN39_INTERNAL_f35f1cde_4_k_cu_c016057e_32094cuda3std3__419piecewise_constructE - _ZN39_INTERNAL_f35f1cde_4_k_cu_c016057e_32094cuda3std3__45__cpo3endE)
_ZN39_INTERNAL_f35f1cde_4_k_cu_c016057e_32094cuda3std3__45__cpo3endE:
	.zero		1
	.type		_ZN39_INTERNAL_f35f1cde_4_k_cu_c016057e_32094cuda3std3__419piecewise_constructE,@object
	.size		_ZN39_INTERNAL_f35f1cde_4_k_cu_c016057e_32094cuda3std3__419piecewise_constructE,(_ZN39_INTERNAL_f35f1cde_4_k_cu_c016057e_32094cuda3std3__45__cpo4cendE - _ZN39_INTERNAL_f35f1cde_4_k_cu_c016057e_32094cuda3std3__419piecewise_constructE)
_ZN39_INTERNAL_f35f1cde_4_k_cu_c016057e_32094cuda3std3__419piecewise_constructE:
	.zero		1
	.type		_ZN39_INTERNAL_f35f1cde_4_k_cu_c016057e_32094cuda3std3__45__cpo4cendE,@object
	.size		_ZN39_INTERNAL_f35f1cde_4_k_cu_c016057e_32094cuda3std3__45__cpo4cendE,(_ZN39_INTERNAL_f35f1cde_4_k_cu_c016057e_32094cuda3std6ranges3__45__cpo4swapE - _ZN39_INTERNAL_f35f1cde_4_k_cu_c016057e_32094cuda3std3__45__cpo4cendE)
_ZN39_INTERNAL_f35f1cde_4_k_cu_c016057e_32094cuda3std3__45__cpo4cendE:
	.zero		1
	.type		_ZN39_INTERNAL_f35f1cde_4_k_cu_c016057e_32094cuda3std6ranges3__45__cpo4swapE,@object
	.size		_ZN39_INTERNAL_f35f1cde_4_k_cu_c016057e_32094cuda3std6ranges3__45__cpo4swapE,(.L_7 - _ZN39_INTERNAL_f35f1cde_4_k_cu_c016057e_32094cuda3std6ranges3__45__cpo4swapE)
_ZN39_INTERNAL_f35f1cde_4_k_cu_c016057e_32094cuda3std6ranges3__45__cpo4swapE:
	.zero		1
.L_7:


//--------------------- .nv.constant0._ZN7cutlass13device_kernelINS_4conv6kernel13ConvUniversalINS1_16ConvProblemShapeILNS1_8OperatorE0ELi2EEENS1_10collective14CollectiveConvINS1_46MainloopSm90TmaGmmaWarpSpecializedImplicitGemmILS5_0ELi2ELi2EN4cute5tupleIJNSA_1CILi2EEENSC_ILi1EEESE_EEENS1_36KernelImplicitTmaWarpSpecializedSm90ELi1EEENSB_IJNSC_ILi256EEENSC_ILi64EEENSB_IJSJ_EEEEEENS_10tfloat32_tESM_NSA_8TiledMMAINSA_8MMA_AtomIJNSA_4SM904GMMA29MMA_64x64x8_F32TF32TF32_SS_TNILNSQ_7ScaleInE1ELSS_1EEEEEENSA_6LayoutINSB_IJSE_SE_SE_EEENSB_IJNSC_ILi0EEESX_SX_EEEEENSB_IJNSA_10UnderscoreES10_S10_EEEEENS7_6detail26Sm90ImplicitGemmTileTraitsINSA_20SM90_TMA_LOAD_IM2COLENSA_14ComposedLayoutINSA_7SwizzleILi3ELi4ELi3EEENSA_18smem_ptr_flag_bitsILi32EEENSV_INSB_IJNSB_IJNSC_ILi8EEENSC_ILi32EEEEEENSB_IJS1C_SD_EEENSB_IJSE_SD_EEEEEENSB_IJNSB_IJS1C_NSC_ILi512EEEEEENSB_IJSE_SI_EEENSB_IJSX_NSC_ILi16384EEEEEEEEEEEEEvEENS14_INSA_23SM90_TMA_LOAD_MULTICASTENS16_IS18_S1A_NSV_INSB_IJNSB_IJS1B_S1B_EEES1E_S1F_EEENSB_IJS1I_S1J_NSB_IJSX_NSC_ILi4096EEEEEEEEEEEEEvEEEENS_8epilogue10collective6detail29Sm90TmaWarpSpecializedAdapterINS21_15DefaultEpilogueISM_NSB_IJNSB_IJlllEEESE_SX_EEES26_NS20_6thread17LinearCombinationISM_Li1EffLNS27_9ScaleType4KindE0ELNS_15FloatRoundStyleE2ESM_EENS_4gemm15EpilogueDefaultEEEEEvvEEEEvNT_6ParamsE --------------------------
	.section	.nv.constant0._ZN7cutlass13device_kernelINS_4conv6kernel13ConvUniversalINS1_16ConvProblemShapeILNS1_8OperatorE0ELi2EEENS1_10collective14CollectiveConvINS1_46MainloopSm90TmaGmmaWarpSpecializedImplicitGemmILS5_0ELi2ELi2EN4cute5tupleIJNSA_1CILi2EEENSC_ILi1EEESE_EEENS1_36KernelImplicitTmaWarpSpecializedSm90ELi1EEENSB_IJNSC_ILi256EEENSC_ILi64EEENSB_IJSJ_EEEEEENS_10tfloat32_tESM_NSA_8TiledMMAINSA_8MMA_AtomIJNSA_4SM904GMMA29MMA_64x64x8_F32TF32TF32_SS_TNILNSQ_7ScaleInE1ELSS_1EEEEEENSA_6LayoutINSB_IJSE_SE_SE_EEENSB_IJNSC_ILi0EEESX_SX_EEEEENSB_IJNSA_10UnderscoreES10_S10_EEEEENS7_6detail26Sm90ImplicitGemmTileTraitsINSA_20SM90_TMA_LOAD_IM2COLENSA_14ComposedLayoutINSA_7SwizzleILi3ELi4ELi3EEENSA_18smem_ptr_flag_bitsILi32EEENSV_INSB_IJNSB_IJNSC_ILi8EEENSC_ILi32EEEEEENSB_IJS1C_SD_EEENSB_IJSE_SD_EEEEEENSB_IJNSB_IJS1C_NSC_ILi512EEEEEENSB_IJSE_SI_EEENSB_IJSX_NSC_ILi16384EEEEEEEEEEEEEvEENS14_INSA_23SM90_TMA_LOAD_MULTICASTENS16_IS18_S1A_NSV_INSB_IJNSB_IJS1B_S1B_EEES1E_S1F_EEENSB_IJS1I_S1J_NSB_IJSX_NSC_ILi4096EEEEEEEEEEEEEvEEEENS_8epilogue10collective6detail29Sm90TmaWarpSpecializedAdapterINS21_15DefaultEpilogueISM_NSB_IJNSB_IJlllEEESE_SX_EEES26_NS20_6thread17LinearCombinationISM_Li1EffLNS27_9ScaleType4KindE0ELNS_15FloatRoundStyleE2ESM_EENS_4gemm15EpilogueDefaultEEEEEvvEEEEvNT_6ParamsE,"a",@progbits
	.sectionflags	@""
	.align	4
.nv.constant0._ZN7cutlass13device_kernelINS_4conv6kernel13ConvUniversalINS1_16ConvProblemShapeILNS1_8OperatorE0ELi2EEENS1_10collective14CollectiveConvINS1_46MainloopSm90TmaGmmaWarpSpecializedImplicitGemmILS5_0ELi2ELi2EN4cute5tupleIJNSA_1CILi2EEENSC_ILi1EEESE_EEENS1_36KernelImplicitTmaWarpSpecializedSm90ELi1EEENSB_IJNSC_ILi256EEENSC_ILi64EEENSB_IJSJ_EEEEEENS_10tfloat32_tESM_NSA_8TiledMMAINSA_8MMA_AtomIJNSA_4SM904GMMA29MMA_64x64x8_F32TF32TF32_SS_TNILNSQ_7ScaleInE1ELSS_1EEEEEENSA_6LayoutINSB_IJSE_SE_SE_EEENSB_IJNSC_ILi0EEESX_SX_EEEEENSB_IJNSA_10UnderscoreES10_S10_EEEEENS7_6detail26Sm90ImplicitGemmTileTraitsINSA_20SM90_TMA_LOAD_IM2COLENSA_14ComposedLayoutINSA_7SwizzleILi3ELi4ELi3EEENSA_18smem_ptr_flag_bitsILi32EEENSV_INSB_IJNSB_IJNSC_ILi8EEENSC_ILi32EEEEEENSB_IJS1C_SD_EEENSB_IJSE_SD_EEEEEENSB_IJNSB_IJS1C_NSC_ILi512EEEEEENSB_IJSE_SI_EEENSB_IJSX_NSC_ILi16384EEEEEEEEEEEEEvEENS14_INSA_23SM90_TMA_LOAD_MULTICASTENS16_IS18_S1A_NSV_INSB_IJNSB_IJS1B_S1B_EEES1E_S1F_EEENSB_IJS1I_S1J_NSB_IJSX_NSC_ILi4096EEEEEEEEEEEEEvEEEENS_8epilogue10collective6detail29Sm90TmaWarpSpecializedAdapterINS21_15DefaultEpilogueISM_NSB_IJNSB_IJlllEEESE_SX_EEES26_NS20_6thread17LinearCombinationISM_Li1EffLNS27_9ScaleType4KindE0ELNS_15FloatRoundStyleE2ESM_EENS_4gemm15EpilogueDefaultEEEEEvvEEEEvNT_6ParamsE:
	.zero		1536


//--------------------- SYMBOLS --------------------------

	.type		.nv.reservedSmem.offset0,@object
	.size		.nv.reservedSmem.offset0,0x4
